	.target	sm_90a

	.elftype	@"ET_EXEC"


//--------------------- .note.nv.tkinfo           --------------------------
	.section	.note.nv.tkinfo,"",@"SHT_NOTE"
	.sectionflags	@"SHF_NOTE_NV_TKINFO"
	.tkinfo
        /*0018*/ 	.word	0x00000002
        /*0030*/ 	.string	""
        /*0030*/ 	.string	"ptxas"
        /*0030*/ 	.string	"Cuda compilation tools, release 13.0, V13.0.88"
        /*0030*/ 	.string	"Build cuda_13.0.r13.0/compiler.36424714_0"
        /*0030*/ 	.string	"-arch sm_90a -m 64 "



//--------------------- .note.nv.cuinfo           --------------------------
	.section	.note.nv.cuinfo,"",@"SHT_NOTE"
	.sectionflags	@"SHF_NOTE_NV_CUINFO"
        /*0018*/ 	.short	0x0002
        /*001a*/ 	.short	0x005a
        /*001c*/ 	.short	0x0082
	.zero		2


//--------------------- .nv.info                  --------------------------
	.section	.nv.info,"",@"SHT_CUDA_INFO"
	.align	4


	//----- nvinfo : EIATTR_REGCOUNT
	.align		4
        /*0000*/ 	.byte	0x04, 0x2f
        /*0002*/ 	.short	(.L_16 - .L_15)
	.align		4
.L_15:
        /*0004*/ 	.word	index@(_ZN7cutlass13device_kernelINS_4fmha6kernel28FmhaKernelTmaWarpSpecializedINS1_10collective30FmhaMainloopTmaWarpSpecializedINS_10bfloat16_tEffN4cute5tupleIJNS7_1CILi128EEESA_NS9_ILi192EEEEEENS8_IJiNS9_ILi1EEENS8_IJiiEEEEEESF_SF_NS4_12CausalFusionEJNS2_6OptionILNS2_3TagE0ENS9_ILb1EEEEENSH_ILSI_2ESJ_EEEEENS4_15FmhaFwdEpilogueIS6_fNS8_IJNS9_ILi64EEESB_SA_EEEEENS2_23PersistentTileSchedulerEJSK_SL_EEEEEvNT_6ParamsE)
        /*0008*/ 	.word	0x000000a8


	//----- nvinfo : EIATTR_FRAME_SIZE
	.align		4
.L_16:
        /*000c*/ 	.byte	0x04, 0x11
        /*000e*/ 	.short	(.L_18 - .L_17)
	.align		4
.L_17:
        /*0010*/ 	.word	index@($__internal_0_$__cuda_sm20_rcp_rn_f32_slowpath)
        /*0014*/ 	.word	0x00000000


	//----- nvinfo : EIATTR_FRAME_SIZE
	.align		4
.L_18:
        /*0018*/ 	.byte	0x04, 0x11
        /*001a*/ 	.short	(.L_20 - .L_19)
	.align		4
.L_19:
        /*001c*/ 	.word	index@(_ZN7cutlass13device_kernelINS_4fmha6kernel28FmhaKernelTmaWarpSpecializedINS1_10collective30FmhaMainloopTmaWarpSpecializedINS_10bfloat16_tEffN4cute5tupleIJNS7_1CILi128EEESA_NS9_ILi192EEEEEENS8_IJiNS9_ILi1EEENS8_IJiiEEEEEESF_SF_NS4_12CausalFusionEJNS2_6OptionILNS2_3TagE0ENS9_ILb1EEEEENSH_ILSI_2ESJ_EEEEENS4_15FmhaFwdEpilogueIS6_fNS8_IJNS9_ILi64EEESB_SA_EEEEENS2_23PersistentTileSchedulerEJSK_SL_EEEEEvNT_6ParamsE)
        /*0020*/ 	.word	0x00000000


	//----- nvinfo : EIATTR_MIN_STACK_SIZE
	.align		4
.L_20:
        /*0024*/ 	.byte	0x04, 0x12
        /*0026*/ 	.short	(.L_22 - .L_21)
	.align		4
.L_21:
        /*0028*/ 	.word	index@(_ZN7cutlass13device_kernelINS_4fmha6kernel28FmhaKernelTmaWarpSpecializedINS1_10collective30FmhaMainloopTmaWarpSpecializedINS_10bfloat16_tEffN4cute5tupleIJNS7_1CILi128EEESA_NS9_ILi192EEEEEENS8_IJiNS9_ILi1EEENS8_IJiiEEEEEESF_SF_NS4_12CausalFusionEJNS2_6OptionILNS2_3TagE0ENS9_ILb1EEEEENSH_ILSI_2ESJ_EEEEENS4_15FmhaFwdEpilogueIS6_fNS8_IJNS9_ILi64EEESB_SA_EEEEENS2_23PersistentTileSchedulerEJSK_SL_EEEEEvNT_6ParamsE)
        /*002c*/ 	.word	0x00000000
.L_22:


//--------------------- .nv.compat                --------------------------
	.section	.nv.compat,"",@"SHT_CUDA_COMPAT_INFO"
	.align	4
        /*0000*/ 	.byte	0x02, 0x09, 0x01, 0x00, 0x02, 0x02, 0x04, 0x00, 0x02, 0x05, 0x05, 0x00, 0x03, 0x07, 0x01, 0x01
        /*0010*/ 	.byte	0x02, 0x03, 0x01, 0x00, 0x02, 0x06, 0x01, 0x00, 0x04, 0x0b, 0x08, 0x00, 0x00, 0x00, 0x00, 0x00
        /*0020*/ 	.byte	0x00, 0x00, 0x00, 0x00


//--------------------- .nv.info._ZN7cutlass13device_kernelINS_4fmha6kernel28FmhaKernelTmaWarpSpecializedINS1_10collective30FmhaMainloopTmaWarpSpecializedINS_10bfloat16_tEffN4cute5tupleIJNS7_1CILi128EEESA_NS9_ILi192EEEEEENS8_IJiNS9_ILi1EEENS8_IJiiEEEEEESF_SF_NS4_12CausalFusionEJNS2_6OptionILNS2_3TagE0ENS9_ILb1EEEEENSH_ILSI_2ESJ_EEEEENS4_15FmhaFwdEpilogueIS6_fNS8_IJNS9_ILi64EEESB_SA_EEEEENS2_23PersistentTileSchedulerEJSK_SL_EEEEEvNT_6ParamsE --------------------------
	.section	.nv.info._ZN7cutlass13device_kernelINS_4fmha6kernel28FmhaKernelTmaWarpSpecializedINS1_10collective30FmhaMainloopTmaWarpSpecializedINS_10bfloat16_tEffN4cute5tupleIJNS7_1CILi128EEESA_NS9_ILi192EEEEEENS8_IJiNS9_ILi1EEENS8_IJiiEEEEEESF_SF_NS4_12CausalFusionEJNS2_6OptionILNS2_3TagE0ENS9_ILb1EEEEENSH_ILSI_2ESJ_EEEEENS4_15FmhaFwdEpilogueIS6_fNS8_IJNS9_ILi64EEESB_SA_EEEEENS2_23PersistentTileSchedulerEJSK_SL_EEEEEvNT_6ParamsE,"",@"SHT_CUDA_INFO"
	.sectionflags	@""
	.align	4


	//----- nvinfo : EIATTR_CUDA_API_VERSION
	.align		4
        /*0000*/ 	.byte	0x04, 0x37
        /*0002*/ 	.short	(.L_24 - .L_23)
.L_23:
        /*0004*/ 	.word	0x00000082


	//----- nvinfo : EIATTR_KPARAM_INFO
	.align		4
.L_24:
        /*0008*/ 	.byte	0x04, 0x17
        /*000a*/ 	.short	(.L_26 - .L_25)
.L_25:
        /*000c*/ 	.word	0x00000000
        /*0010*/ 	.short	0x0000
        /*0012*/ 	.short	0x0070
        /*0014*/ 	.byte	0x00, 0xf0, 0x01, 0x20


	//----- nvinfo : EIATTR_SPARSE_MMA_MASK
	.align		4
.L_26:
        /*0018*/ 	.byte	0x03, 0x50
        /*001a*/ 	.short	0x0000


	//----- nvinfo : EIATTR_MAXREG_COUNT
	.align		4
        /*001c*/ 	.byte	0x03, 0x1b
        /*001e*/ 	.short	0x00a8


	//----- nvinfo : EIATTR_NUM_BARRIERS
	.align		4
        /*0020*/ 	.byte	0x02, 0x4c
        /*0022*/ 	.byte	0x02
	.zero		1


	//----- nvinfo : EIATTR_EXTERNS
	.align		4
        /*0024*/ 	.byte	0x04, 0x0f
        /*0026*/ 	.short	(.L_28 - .L_27)


	//   ....[0]....
	.align		4
.L_27:
        /*0028*/ 	.word	index@(__assertfail)


	//----- nvinfo : EIATTR_MERCURY_ISA_VERSION
	.align		4
.L_28:
        /*002c*/ 	.byte	0x03, 0x5f
        /*002e*/ 	.short	0x0101


	//----- nvinfo : EIATTR_INT_WARP_WIDE_INSTR_OFFSETS
	.align		4
        /*0030*/ 	.byte	0x04, 0x31
        /*0032*/ 	.short	(.L_30 - .L_29)


	//   ....[0]....
.L_29:
        /*0034*/ 	.word	0x00000790


	//   ....[1]....
        /*0038*/ 	.word	0x000007a0


	//   ....[2]....
        /*003c*/ 	.word	0x000007b0


	//   ....[3]....
        /*0040*/ 	.word	0x000007c0


	//   ....[4]....
        /*0044*/ 	.word	0x00000830


	//   ....[5]....
        /*0048*/ 	.word	0x00000a10


	//   ....[6]....
        /*004c*/ 	.word	0x00000ad0


	//----- nvinfo : EIATTR_COOP_GROUP_MASK_REGIDS
	.align		4
.L_30:
        /*0050*/ 	.byte	0x04, 0x29
        /*0052*/ 	.short	(.L_32 - .L_31)


	//   ....[0]....
.L_31:
        /*0054*/ 	.word	0xffffffff


	//   ....[1]....
        /*0058*/ 	.word	0xffffffff


	//   ....[2]....
        /*005c*/ 	.word	0xffffffff


	//   ....[3]....
        /*0060*/ 	.word	0xffffffff


	//   ....[4]....
        /*0064*/ 	.word	0xffffffff


	//   ....[5]....
        /*0068*/ 	.word	0xffffffff


	//   ....[6]....
        /*006c*/ 	.word	0xffffffff


	//   ....[7]....
        /*0070*/ 	.word	0xffffffff


	//   ....[8]....
        /*0074*/ 	.word	0xffffffff


	//   ....[9]....
        /*0078*/ 	.word	0xffffffff


	//   ....[10]....
        /*007c*/ 	.word	0xffffffff


	//   ....[11]....
        /*0080*/ 	.word	0xffffffff


	//   ....[12]....
        /*0084*/ 	.word	0xffffffff


	//   ....[13]....
        /*0088*/ 	.word	0xffffffff


	//   ....[14]....
        /*008c*/ 	.word	0xffffffff


	//   ....[15]....
        /*0090*/ 	.word	0xffffffff


	//   ....[16]....
        /*0094*/ 	.word	0xffffffff


	//   ....[17]....
        /*0098*/ 	.word	0xffffffff


	//   ....[18]....
        /*009c*/ 	.word	0xffffffff


	//   ....[19]....
        /*00a0*/ 	.word	0xffffffff


	//   ....[20]....
        /*00a4*/ 	.word	0xffffffff


	//   ....[21]....
        /*00a8*/ 	.word	0xffffffff


	//----- nvinfo : EIATTR_COOP_GROUP_INSTR_OFFSETS
	.align		4
.L_32:
        /*00ac*/ 	.byte	0x04, 0x28
        /*00ae*/ 	.short	(.L_34 - .L_33)


	//   ....[0]....
.L_33:
        /*00b0*/ 	.word	0x00000070


	//   ....[1]....
        /*00b4*/ 	.word	0x000000a0


	//   ....[2]....
        /*00b8*/ 	.word	0x000001d0


	//   ....[3]....
        /*00bc*/ 	.word	0x00000410


	//   ....[4]....
        /*00c0*/ 	.word	0x000005d0


	//   ....[5]....
        /*00c4*/ 	.word	0x00000730


	//   ....[6]....
        /*00c8*/ 	.word	0x00002620


	//   ....[7]....
        /*00cc*/ 	.word	0x00002680


	//   ....[8]....
        /*00d0*/ 	.word	0x00002ed0


	//   ....[9]....
        /*00d4*/ 	.word	0x00002ff0


	//   ....[10]....
        /*00d8*/ 	.word	0x00004f70


	//   ....[11]....
        /*00dc*/ 	.word	0x00004f90


	//   ....[12]....
        /*00e0*/ 	.word	0x000057f0


	//   ....[13]....
        /*00e4*/ 	.word	0x00005930


	//   ....[14]....
        /*00e8*/ 	.word	0x00008560


	//   ....[15]....
        /*00ec*/ 	.word	0x00008660


	//   ....[16]....
        /*00f0*/ 	.word	0x000092b0


	//   ....[17]....
        /*00f4*/ 	.word	0x000093f0


	//   ....[18]....
        /*00f8*/ 	.word	0x0000b380


	//   ....[19]....
        /*00fc*/ 	.word	0x0000b3c0


	//   ....[20]....
        /*0100*/ 	.word	0x0000b400


	//   ....[21]....
        /*0104*/ 	.word	0x0000b420


	//----- nvinfo : EIATTR_REG_RECONFIG
	.align		4
.L_34:
        /*0108*/ 	.byte	0x01, 0x54
	.zero		2


	//----- nvinfo : EIATTR_SYSCALL_OFFSETS
	.align		4
        /*010c*/ 	.byte	0x04, 0x46
        /*010e*/ 	.short	(.L_36 - .L_35)


	//   ....[0]....
.L_35:
        /*0110*/ 	.word	0x0000c2c0


	//   ....[1]....
        /*0114*/ 	.word	0x0000c430


	//----- nvinfo : EIATTR_MBARRIER_INSTR_OFFSETS
	.align		4
.L_36:
        /*0118*/ 	.byte	0x04, 0x39
        /*011a*/ 	.short	(.L_38 - .L_37)


	//   ....[0]....
.L_37:
        /*011c*/ 	.word	0x000003c0
        /*0120*/ 	.word	0x000000ff
        /*0124*/ 	.word	0x0004c450
        /*0128*/ 	.short	0x0100
        /*012a*/ 	.byte	0x08
	.zero		1


	//   ....[1]....
        /*012c*/ 	.word	0x000003d0
        /*0130*/ 	.word	0x000000ff
        /*0134*/ 	.word	0x0004c460
        /*0138*/ 	.short	0x0100
        /*013a*/ 	.byte	0x08
	.zero		1


	//   ....[2]....
        /*013c*/ 	.word	0x000003e0
        /*0140*/ 	.word	0x000000ff
        /*0144*/ 	.word	0x0004c458
        /*0148*/ 	.short	0x0100
        /*014a*/ 	.byte	0x08
	.zero		1


	//   ....[3]....
        /*014c*/ 	.word	0x000003f0
        /*0150*/ 	.word	0x000000ff
        /*0154*/ 	.word	0x0004c468
        /*0158*/ 	.short	0x0100
        /*015a*/ 	.byte	0x08
	.zero		1


	//   ....[4]....
        /*015c*/ 	.word	0x00000520
        /*0160*/ 	.word	0x000000ff
        /*0164*/ 	.word	0x0004c400
        /*0168*/ 	.short	0x0100
        /*016a*/ 	.byte	0x08
	.zero		1


	//   ....[5]....
        /*016c*/ 	.word	0x00000530
        /*0170*/ 	.word	0x000000ff
        /*0174*/ 	.word	0x0004c428
        /*0178*/ 	.short	0x0100
        /*017a*/ 	.byte	0x08
	.zero		1


	//   ....[6]....
        /*017c*/ 	.word	0x00000540
        /*0180*/ 	.word	0x000000ff
        /*0184*/ 	.word	0x0004c408
        /*0188*/ 	.short	0x0100
        /*018a*/ 	.byte	0x08
	.zero		1


	//   ....[7]....
        /*018c*/ 	.word	0x00000550
        /*0190*/ 	.word	0x000000ff
        /*0194*/ 	.word	0x0004c430
        /*0198*/ 	.short	0x0100
        /*019a*/ 	.byte	0x08
	.zero		1


	//   ....[8]....
        /*019c*/ 	.word	0x00000560
        /*01a0*/ 	.word	0x000000ff
        /*01a4*/ 	.word	0x0004c410
        /*01a8*/ 	.short	0x0100
        /*01aa*/ 	.byte	0x08
	.zero		1


	//   ....[9]....
        /*01ac*/ 	.word	0x00000570
        /*01b0*/ 	.word	0x000000ff
        /*01b4*/ 	.word	0x0004c438
        /*01b8*/ 	.short	0x0100
        /*01ba*/ 	.byte	0x08
	.zero		1


	//   ....[10]....
        /*01bc*/ 	.word	0x00000580
        /*01c0*/ 	.word	0x000000ff
        /*01c4*/ 	.word	0x0004c418
        /*01c8*/ 	.short	0x0100
        /*01ca*/ 	.byte	0x08
	.zero		1


	//   ....[11]....
        /*01cc*/ 	.word	0x00000590
        /*01d0*/ 	.word	0x000000ff
        /*01d4*/ 	.word	0x0004c440
        /*01d8*/ 	.short	0x0100
        /*01da*/ 	.byte	0x08
	.zero		1


	//   ....[12]....
        /*01dc*/ 	.word	0x000005a0
        /*01e0*/ 	.word	0x000000ff
        /*01e4*/ 	.word	0x0004c420
        /*01e8*/ 	.short	0x0100
        /*01ea*/ 	.byte	0x08
	.zero		1


	//   ....[13]....
        /*01ec*/ 	.word	0x000005b0
        /*01f0*/ 	.word	0x000000ff
        /*01f4*/ 	.word	0x0004c448
        /*01f8*/ 	.short	0x0100
        /*01fa*/ 	.byte	0x08
	.zero		1


	//   ....[14]....
        /*01fc*/ 	.word	0x000006e0
        /*0200*/ 	.word	0x000000ff
        /*0204*/ 	.word	0x0004c470
        /*0208*/ 	.short	0x0100
        /*020a*/ 	.byte	0x08
	.zero		1


	//   ....[15]....
        /*020c*/ 	.word	0x000006f0
        /*0210*/ 	.word	0x000000ff
        /*0214*/ 	.word	0x0004c480
        /*0218*/ 	.short	0x0100
        /*021a*/ 	.byte	0x08
	.zero		1


	//   ....[16]....
        /*021c*/ 	.word	0x00000700
        /*0220*/ 	.word	0x000000ff
        /*0224*/ 	.word	0x0004c478
        /*0228*/ 	.short	0x0100
        /*022a*/ 	.byte	0x08
	.zero		1


	//   ....[17]....
        /*022c*/ 	.word	0x00000710
        /*0230*/ 	.word	0x000000ff
        /*0234*/ 	.word	0x0004c488
        /*0238*/ 	.short	0x0100
        /*023a*/ 	.byte	0x08
	.zero		1


	//   ....[18]....
        /*023c*/ 	.word	0x00000850
        /*0240*/ 	.word	0x000000ff
        /*0244*/ 	.word	0x0004c490
        /*0248*/ 	.short	0x0100
        /*024a*/ 	.byte	0x06
	.zero		1


	//   ....[19]....
        /*024c*/ 	.word	0x00000860
        /*0250*/ 	.word	0x000000ff
        /*0254*/ 	.word	0x0004c498
        /*0258*/ 	.short	0x0100
        /*025a*/ 	.byte	0x06
	.zero		1


	//   ....[20]....
        /*025c*/ 	.word	0x00000870
        /*0260*/ 	.word	0x000000ff
        /*0264*/ 	.word	0x0004c4a0
        /*0268*/ 	.short	0x0100
        /*026a*/ 	.byte	0x06
	.zero		1


	//   ....[21]....
        /*026c*/ 	.word	0x00000880
        /*0270*/ 	.word	0x000000ff
        /*0274*/ 	.word	0x0004c4a8
        /*0278*/ 	.short	0x0100
        /*027a*/ 	.byte	0x06
	.zero		1


	//   ....[22]....
        /*027c*/ 	.word	0x00000980
        /*0280*/ 	.word	0x000000ff
        /*0284*/ 	.word	0x0004c4c0
        /*0288*/ 	.short	0x0100
        /*028a*/ 	.byte	0x08
	.zero		1


	//   ....[23]....
        /*028c*/ 	.word	0x00000990
        /*0290*/ 	.word	0x000000ff
        /*0294*/ 	.word	0x0004c4e0
        /*0298*/ 	.short	0x0100
        /*029a*/ 	.byte	0x08
	.zero		1


	//   ....[24]....
        /*029c*/ 	.word	0x000009a0
        /*02a0*/ 	.word	0x000000ff
        /*02a4*/ 	.word	0x0004c4c8
        /*02a8*/ 	.short	0x0100
        /*02aa*/ 	.byte	0x08
	.zero		1


	//   ....[25]....
        /*02ac*/ 	.word	0x000009b0
        /*02b0*/ 	.word	0x000000ff
        /*02b4*/ 	.word	0x0004c4e8
        /*02b8*/ 	.short	0x0100
        /*02ba*/ 	.byte	0x08
	.zero		1


	//   ....[26]....
        /*02bc*/ 	.word	0x000009c0
        /*02c0*/ 	.word	0x000000ff
        /*02c4*/ 	.word	0x0004c4d0
        /*02c8*/ 	.short	0x0100
        /*02ca*/ 	.byte	0x08
	.zero		1


	//   ....[27]....
        /*02cc*/ 	.word	0x000009d0
        /*02d0*/ 	.word	0x000000ff
        /*02d4*/ 	.word	0x0004c4f0
        /*02d8*/ 	.short	0x0100
        /*02da*/ 	.byte	0x08
	.zero		1


	//   ....[28]....
        /*02dc*/ 	.word	0x000009e0
        /*02e0*/ 	.word	0x000000ff
        /*02e4*/ 	.word	0x0004c4d8
        /*02e8*/ 	.short	0x0100
        /*02ea*/ 	.byte	0x08
	.zero		1


	//   ....[29]....
        /*02ec*/ 	.word	0x000009f0
        /*02f0*/ 	.word	0x000000ff
        /*02f4*/ 	.word	0x0004c4f8
        /*02f8*/ 	.short	0x0100
        /*02fa*/ 	.byte	0x08
	.zero		1


	//   ....[30]....
        /*02fc*/ 	.word	0x00000b00
        /*0300*/ 	.word	0x000000ff
        /*0304*/ 	.word	0x0004c4b0
        /*0308*/ 	.short	0x0100
        /*030a*/ 	.byte	0x06
	.zero		1


	//   ....[31]....
        /*030c*/ 	.word	0x00001500
        /*0310*/ 	.word	0x000000ff
        /*0314*/ 	.word	0x0004c450
        /*0318*/ 	.short	0x010a
        /*031a*/ 	.byte	0x04
	.zero		1


	//   ....[32]....
        /*031c*/ 	.word	0x00001590
        /*0320*/ 	.word	0x000000ff
        /*0324*/ 	.word	0x0004c400
        /*0328*/ 	.short	0x010a
        /*032a*/ 	.byte	0x05
	.zero		1


	//   ....[33]....
        /*032c*/ 	.word	0x00001600
        /*0330*/ 	.word	0x000000ff
        /*0334*/ 	.word	0xfffffff8
        /*0338*/ 	.short	0x010a
        /*033a*/ 	.byte	0x06
	.zero		1


	//   ....[34]....
        /*033c*/ 	.word	0x00004300
        /*0340*/ 	.word	0x00000004
        /*0344*/ 	.word	0x00000000
        /*0348*/ 	.short	0x0101
        /*034a*/ 	.byte	0x04
	.zero		1


	//   ....[35]....
        /*034c*/ 	.word	0x00004410
        /*0350*/ 	.word	0x000000ff
        /*0354*/ 	.word	0x0004c400
        /*0358*/ 	.short	0x010a
        /*035a*/ 	.byte	0x06
	.zero		1


	//   ....[36]....
        /*035c*/ 	.word	0x00004730
        /*0360*/ 	.word	0x000000ff
        /*0364*/ 	.word	0x00000000
        /*0368*/ 	.short	0x0101
        /*036a*/ 	.byte	0x05
	.zero		1


	//   ....[37]....
        /*036c*/ 	.word	0x00004870
        /*0370*/ 	.word	0x000000ff
        /*0374*/ 	.word	0x0004c400
        /*0378*/ 	.short	0x010a
        /*037a*/ 	.byte	0x06
	.zero		1


	//   ....[38]....
        /*037c*/ 	.word	0x00006bd0
        /*0380*/ 	.word	0x000000ff
        /*0384*/ 	.word	0x0004c400
        /*0388*/ 	.short	0x010a
        /*038a*/ 	.byte	0x0a
	.zero		1


	//   ....[39]....
        /*038c*/ 	.word	0x00007320
        /*0390*/ 	.word	0x000000ff
        /*0394*/ 	.word	0x0004c400
        /*0398*/ 	.short	0x010a
        /*039a*/ 	.byte	0x0a
	.zero		1


	//   ....[40]....
        /*039c*/ 	.word	0x00007630
        /*03a0*/ 	.word	0x000000ff
        /*03a4*/ 	.word	0x00000000
        /*03a8*/ 	.short	0x0101
        /*03aa*/ 	.byte	0x0a
	.zero		1


	//   ....[41]....
        /*03ac*/ 	.word	0x000076e0
        /*03b0*/ 	.word	0x000000ff
        /*03b4*/ 	.word	0x00000000
        /*03b8*/ 	.short	0x0101
        /*03ba*/ 	.byte	0x04
	.zero		1


	//   ....[42]....
        /*03bc*/ 	.word	0x00007880
        /*03c0*/ 	.word	0x000000ff
        /*03c4*/ 	.word	0x0004c400
        /*03c8*/ 	.short	0x010a
        /*03ca*/ 	.byte	0x06
	.zero		1


	//   ....[43]....
        /*03cc*/ 	.word	0x0000a590
        /*03d0*/ 	.word	0x000000ff
        /*03d4*/ 	.word	0x0004c400
        /*03d8*/ 	.short	0x010a
        /*03da*/ 	.byte	0x0a
	.zero		1


	//   ....[44]....
        /*03dc*/ 	.word	0x0000ad40
        /*03e0*/ 	.word	0x000000ff
        /*03e4*/ 	.word	0x0004c400
        /*03e8*/ 	.short	0x010a
        /*03ea*/ 	.byte	0x0a
	.zero		1


	//   ....[45]....
        /*03ec*/ 	.word	0x0000b050
        /*03f0*/ 	.word	0x000000ff
        /*03f4*/ 	.word	0x00000000
        /*03f8*/ 	.short	0x0101
        /*03fa*/ 	.byte	0x0a
	.zero		1


	//   ....[46]....
        /*03fc*/ 	.word	0x0000b100
        /*0400*/ 	.word	0x000000ff
        /*0404*/ 	.word	0x00000000
        /*0408*/ 	.short	0x0101
        /*040a*/ 	.byte	0x04
	.zero		1


	//   ....[47]....
        /*040c*/ 	.word	0x0000b2c0
        /*0410*/ 	.word	0x000000ff
        /*0414*/ 	.word	0x00000000
        /*0418*/ 	.short	0x0101
        /*041a*/ 	.byte	0x05
	.zero		1


	//   ....[48]....
        /*041c*/ 	.word	0x0000b350
        /*0420*/ 	.word	0x000000ff
        /*0424*/ 	.word	0x00000000
        /*0428*/ 	.short	0x0101
        /*042a*/ 	.byte	0x04
	.zero		1


	//   ....[49]....
        /*042c*/ 	.word	0x0000bae0
        /*0430*/ 	.word	0x000000ff
        /*0434*/ 	.word	0x00000008
        /*0438*/ 	.short	0x010a
        /*043a*/ 	.byte	0x05
	.zero		1


	//   ....[50]....
        /*043c*/ 	.word	0x0000da70
        /*0440*/ 	.word	0x00000000
        /*0444*/ 	.word	0x0004c490
        /*0448*/ 	.short	0x0101
        /*044a*/ 	.byte	0x26
	.zero		1


	//   ....[51]....
        /*044c*/ 	.word	0x0000de40
        /*0450*/ 	.word	0x00000007
        /*0454*/ 	.word	0x0004c460
        /*0458*/ 	.short	0x010a
        /*045a*/ 	.byte	0x3f
	.zero		1


	//   ....[52]....
        /*045c*/ 	.word	0x0000e160
        /*0460*/ 	.word	0x00000007
        /*0464*/ 	.word	0x0004c4b0
        /*0468*/ 	.short	0x0101
        /*046a*/ 	.byte	0x3f
	.zero		1


	//   ....[53]....
        /*046c*/ 	.word	0x0000e170
        /*0470*/ 	.word	0x00000007
        /*0474*/ 	.word	0x0004c4b0
        /*0478*/ 	.short	0x010a
        /*047a*/ 	.byte	0x3f
	.zero		1


	//   ....[54]....
        /*047c*/ 	.word	0x0000e210
        /*0480*/ 	.word	0x00000004
        /*0484*/ 	.word	0x0004c460
        /*0488*/ 	.short	0x010a
        /*048a*/ 	.byte	0x3f
	.zero		1


	//   ....[55]....
        /*048c*/ 	.word	0x0000e8e0
        /*0490*/ 	.word	0x00000008
        /*0494*/ 	.word	0x0004c428
        /*0498*/ 	.short	0x010a
        /*049a*/ 	.byte	0x3f
	.zero		1


	//   ....[56]....
        /*049c*/ 	.word	0x0000ec00
        /*04a0*/ 	.word	0x00000005
        /*04a4*/ 	.word	0x0004c4b0
        /*04a8*/ 	.short	0x0101
        /*04aa*/ 	.byte	0x3f
	.zero		1


	//   ....[57]....
        /*04ac*/ 	.word	0x0000ec10
        /*04b0*/ 	.word	0x00000005
        /*04b4*/ 	.word	0x0004c4b0
        /*04b8*/ 	.short	0x010a
        /*04ba*/ 	.byte	0x3f
	.zero		1


	//   ....[58]....
        /*04bc*/ 	.word	0x0000ecc0
        /*04c0*/ 	.word	0x00000007
        /*04c4*/ 	.word	0x0004c428
        /*04c8*/ 	.short	0x010a
        /*04ca*/ 	.byte	0x3f
	.zero		1


	//   ....[59]....
        /*04cc*/ 	.word	0x0000f030
        /*04d0*/ 	.word	0x00000007
        /*04d4*/ 	.word	0x0004c428
        /*04d8*/ 	.short	0x010a
        /*04da*/ 	.byte	0x3f
	.zero		1


	//   ....[60]....
        /*04dc*/ 	.word	0x0000f370
        /*04e0*/ 	.word	0x00000007
        /*04e4*/ 	.word	0x0004c428
        /*04e8*/ 	.short	0x010a
        /*04ea*/ 	.byte	0x3f
	.zero		1


	//   ....[61]....
        /*04ec*/ 	.word	0x0000f700
        /*04f0*/ 	.word	0x00000003
        /*04f4*/ 	.word	0x0004c450
        /*04f8*/ 	.short	0x010a
        /*04fa*/ 	.byte	0x3f
	.zero		1


	//   ....[62]....
        /*04fc*/ 	.word	0x0000f760
        /*0500*/ 	.word	0x00000006
        /*0504*/ 	.word	0x0004c400
        /*0508*/ 	.short	0x010a
        /*050a*/ 	.byte	0x3f
	.zero		1


	//   ....[63]....
        /*050c*/ 	.word	0x0000f7d0
        /*0510*/ 	.word	0x00000003
        /*0514*/ 	.word	0xfffffff8
        /*0518*/ 	.short	0x010a
        /*051a*/ 	.byte	0x3f
	.zero		1


	//   ....[64]....
        /*051c*/ 	.word	0x0000f830
        /*0520*/ 	.word	0x0000000e
        /*0524*/ 	.word	0x0004c400
        /*0528*/ 	.short	0x010a
        /*052a*/ 	.byte	0x3f
	.zero		1


	//   ....[65]....
        /*052c*/ 	.word	0x0000f890
        /*0530*/ 	.word	0x0000000f
        /*0534*/ 	.word	0x0004c400
        /*0538*/ 	.short	0x010a
        /*053a*/ 	.byte	0x3f
	.zero		1


	//   ....[66]....
        /*053c*/ 	.word	0x0000f8f0
        /*0540*/ 	.word	0x0000000a
        /*0544*/ 	.word	0x0004c400
        /*0548*/ 	.short	0x010a
        /*054a*/ 	.byte	0x3f
	.zero		1


	//   ....[67]....
        /*054c*/ 	.word	0x0000f950
        /*0550*/ 	.word	0x0000000d
        /*0554*/ 	.word	0x0004c400
        /*0558*/ 	.short	0x010a
        /*055a*/ 	.byte	0x3f
	.zero		1


	//   ....[68]....
        /*055c*/ 	.word	0x0000f9b0
        /*0560*/ 	.word	0x0000000b
        /*0564*/ 	.word	0x0004c400
        /*0568*/ 	.short	0x010a
        /*056a*/ 	.byte	0x3f
	.zero		1


	//   ....[69]....
        /*056c*/ 	.word	0x0000fa20
        /*0570*/ 	.word	0x00000004
        /*0574*/ 	.word	0x00000008
        /*0578*/ 	.short	0x010a
        /*057a*/ 	.byte	0x3f
	.zero		1


	//   ....[70]....
        /*057c*/ 	.word	0x0000faf0
        /*0580*/ 	.word	0x00000007
        /*0584*/ 	.word	0x0004c460
        /*0588*/ 	.short	0x010a
        /*058a*/ 	.byte	0x3f
	.zero		1


	//   ....[71]....
        /*058c*/ 	.word	0x0000fb40
        /*0590*/ 	.word	0x00000007
        /*0594*/ 	.word	0x0004c4b0
        /*0598*/ 	.short	0x010a
        /*059a*/ 	.byte	0x3f
	.zero		1


	//   ....[72]....
        /*059c*/ 	.word	0x0000fb90
        /*05a0*/ 	.word	0x00000004
        /*05a4*/ 	.word	0x0004c460
        /*05a8*/ 	.short	0x010a
        /*05aa*/ 	.byte	0x3f
	.zero		1


	//   ....[73]....
        /*05ac*/ 	.word	0x0000fc60
        /*05b0*/ 	.word	0x00000008
        /*05b4*/ 	.word	0x0004c428
        /*05b8*/ 	.short	0x010a
        /*05ba*/ 	.byte	0x3f
	.zero		1


	//   ....[74]....
        /*05bc*/ 	.word	0x0000fcb0
        /*05c0*/ 	.word	0x00000005
        /*05c4*/ 	.word	0x0004c4b0
        /*05c8*/ 	.short	0x010a
        /*05ca*/ 	.byte	0x3f
	.zero		1


	//   ....[75]....
        /*05cc*/ 	.word	0x0000fd00
        /*05d0*/ 	.word	0x00000007
        /*05d4*/ 	.word	0x0004c428
        /*05d8*/ 	.short	0x010a
        /*05da*/ 	.byte	0x3f
	.zero		1


	//   ....[76]....
        /*05dc*/ 	.word	0x0000fd50
        /*05e0*/ 	.word	0x00000007
        /*05e4*/ 	.word	0x0004c428
        /*05e8*/ 	.short	0x010a
        /*05ea*/ 	.byte	0x3f
	.zero		1


	//   ....[77]....
        /*05ec*/ 	.word	0x0000fda0
        /*05f0*/ 	.word	0x00000007
        /*05f4*/ 	.word	0x0004c428
        /*05f8*/ 	.short	0x010a
        /*05fa*/ 	.byte	0x3f
	.zero		1


	//----- nvinfo : EIATTR_NUM_MBARRIERS
	.align		4
.L_38:
        /*05fc*/ 	.byte	0x03, 0x38
        /*05fe*/ 	.short	0x001f


	//----- nvinfo : EIATTR_EXIT_INSTR_OFFSETS
	.align		4
        /*0600*/ 	.byte	0x04, 0x1c
        /*0602*/ 	.short	(.L_40 - .L_39)


	//   ....[0]....
.L_39:
        /*0604*/ 	.word	0x00000b60


	//   ....[1]....
        /*0608*/ 	.word	0x00000bd0


	//   ....[2]....
        /*060c*/ 	.word	0x0000daa0


	//   ....[3]....
        /*0610*/ 	.word	0x0000db00


	//   ....[4]....
        /*0614*/ 	.word	0x0000db30


	//   ....[5]....
        /*0618*/ 	.word	0x0000e520


	//   ....[6]....
        /*061c*/ 	.word	0x0000e550


	//   ....[7]....
        /*0620*/ 	.word	0x0000f6e0


	//----- nvinfo : EIATTR_MAX_THREADS
	.align		4
.L_40:
        /*0624*/ 	.byte	0x04, 0x05
        /*0626*/ 	.short	(.L_42 - .L_41)
.L_41:
        /*0628*/ 	.word	0x00000180
        /*062c*/ 	.word	0x00000001
        /*0630*/ 	.word	0x00000001


	//----- nvinfo : EIATTR_CRS_STACK_SIZE
	.align		4
.L_42:
        /*0634*/ 	.byte	0x04, 0x1e
        /*0636*/ 	.short	(.L_44 - .L_43)
.L_43:
        /*0638*/ 	.word	0x00000000


	//----- nvinfo : EIATTR_CBANK_PARAM_SIZE
	.align		4
.L_44:
        /*063c*/ 	.byte	0x03, 0x19
        /*063e*/ 	.short	0x0870


	//----- nvinfo : EIATTR_PARAM_CBANK
	.align		4
        /*0640*/ 	.byte	0x04, 0x0a
        /*0642*/ 	.short	(.L_46 - .L_45)
	.align		4
.L_45:
        /*0644*/ 	.word	index@(.nv.constant0._ZN7cutlass13device_kernelINS_4fmha6kernel28FmhaKernelTmaWarpSpecializedINS1_10collective30FmhaMainloopTmaWarpSpecializedINS_10bfloat16_tEffN4cute5tupleIJNS7_1CILi128EEESA_NS9_ILi192EEEEEENS8_IJiNS9_ILi1EEENS8_IJiiEEEEEESF_SF_NS4_12CausalFusionEJNS2_6OptionILNS2_3TagE0ENS9_ILb1EEEEENSH_ILSI_2ESJ_EEEEENS4_15FmhaFwdEpilogueIS6_fNS8_IJNS9_ILi64EEESB_SA_EEEEENS2_23PersistentTileSchedulerEJSK_SL_EEEEEvNT_6ParamsE)
        /*0648*/ 	.short	0x0210
        /*064a*/ 	.short	0x0870


	//----- nvinfo : EIATTR_SW_WAR
	.align		4
.L_46:
        /*064c*/ 	.byte	0x04, 0x36
        /*064e*/ 	.short	(.L_48 - .L_47)
.L_47:
        /*0650*/ 	.word	0x00000008
.L_48:


//--------------------- .nv.callgraph             --------------------------
	.section	.nv.callgraph,"",@"SHT_CUDA_CALLGRAPH"
	.align	4
	.sectionentsize	8
	.align		4
        /*0000*/ 	.word	0x00000000
	.align		4
        /*0004*/ 	.word	0xffffffff
	.align		4
        /*0008*/ 	.word	index@(_ZN7cutlass13device_kernelINS_4fmha6kernel28FmhaKernelTmaWarpSpecializedINS1_10collective30FmhaMainloopTmaWarpSpecializedINS_10bfloat16_tEffN4cute5tupleIJNS7_1CILi128EEESA_NS9_ILi192EEEEEENS8_IJiNS9_ILi1EEENS8_IJiiEEEEEESF_SF_NS4_12CausalFusionEJNS2_6OptionILNS2_3TagE0ENS9_ILb1EEEEENSH_ILSI_2ESJ_EEEEENS4_15FmhaFwdEpilogueIS6_fNS8_IJNS9_ILi64EEESB_SA_EEEEENS2_23PersistentTileSchedulerEJSK_SL_EEEEEvNT_6ParamsE)
	.align		4
        /*000c*/ 	.word	index@(__assertfail)
	.align		4
        /*0010*/ 	.word	0x00000000
	.align		4
        /*0014*/ 	.word	0xfffffffe
	.align		4
        /*0018*/ 	.word	0x00000000
	.align		4
        /*001c*/ 	.word	0xfffffffd
	.align		4
        /*0020*/ 	.word	0x00000000
	.align		4
        /*0024*/ 	.word	0xfffffffc


//--------------------- .nv.constant4             --------------------------
	.section	.nv.constant4,"a",@progbits
	.align	8
	.align		8
.nv.constant4:
        /*0000*/ 	.dword	__assertfail
	.align		8
        /*0008*/ 	.dword	__unnamed_1
	.align		8
        /*0010*/ 	.dword	__unnamed_2
	.align		8
        /*0018*/ 	.dword	_ZN39_INTERNAL_8aba8d4d_4_k_cu_e14b53bf_34324cuda3std3__45__cpo5beginE
	.align		8
        /*0020*/ 	.dword	_ZN39_INTERNAL_8aba8d4d_4_k_cu_e14b53bf_34324cuda3std3__45__cpo3endE
	.align		8
        /*0028*/ 	.dword	_ZN39_INTERNAL_8aba8d4d_4_k_cu_e14b53bf_34324cuda3std3__45__cpo6cbeginE
	.align		8
        /*0030*/ 	.dword	_ZN39_INTERNAL_8aba8d4d_4_k_cu_e14b53bf_34324cuda3std3__45__cpo4cendE
	.align		8
        /*0038*/ 	.dword	_ZN39_INTERNAL_8aba8d4d_4_k_cu_e14b53bf_34324cuda3std3__441_GLOBAL__N__8aba8d4d_4_k_cu_e14b53bf_34326ignoreE
	.align		8
        /*0040*/ 	.dword	_ZN39_INTERNAL_8aba8d4d_4_k_cu_e14b53bf_34324cuda3std3__419piecewise_constructE
	.align		8
        /*0048*/ 	.dword	_ZN39_INTERNAL_8aba8d4d_4_k_cu_e14b53bf_34324cuda3std3__48in_placeE
	.align		8
        /*0050*/ 	.dword	_ZN39_INTERNAL_8aba8d4d_4_k_cu_e14b53bf_34324cuda3std6ranges3__45__cpo4swapE
	.align		8
        /*0058*/ 	.dword	_ZN39_INTERNAL_8aba8d4d_4_k_cu_e14b53bf_34324cuda3std6ranges3__45__cpo9iter_moveE
	.align		8
        /*0060*/ 	.dword	_ZN39_INTERNAL_8aba8d4d_4_k_cu_e14b53bf_34324cute7productE
	.align		8
        /*0068*/ 	.dword	_ZN39_INTERNAL_8aba8d4d_4_k_cu_e14b53bf_34324cute1_E
	.align		8
        /*0070*/ 	.dword	$str$24
	.align		8
        /*0078*/ 	.dword	$str$25


//--------------------- .text._ZN7cutlass13device_kernelINS_4fmha6kernel28FmhaKernelTmaWarpSpecializedINS1_10collective30FmhaMainloopTmaWarpSpecializedINS_10bfloat16_tEffN4cute5tupleIJNS7_1CILi128EEESA_NS9_ILi192EEEEEENS8_IJiNS9_ILi1EEENS8_IJiiEEEEEESF_SF_NS4_12CausalFusionEJNS2_6OptionILNS2_3TagE0ENS9_ILb1EEEEENSH_ILSI_2ESJ_EEEEENS4_15FmhaFwdEpilogueIS6_fNS8_IJNS9_ILi64EEESB_SA_EEEEENS2_23PersistentTileSchedulerEJSK_SL_EEEEEvNT_6ParamsE --------------------------
	.section	.text._ZN7cutlass13device_kernelINS_4fmha6kernel28FmhaKernelTmaWarpSpecializedINS1_10collective30FmhaMainloopTmaWarpSpecializedINS_10bfloat16_tEffN4cute5tupleIJNS7_1CILi128EEESA_NS9_ILi192EEEEEENS8_IJiNS9_ILi1EEENS8_IJiiEEEEEESF_SF_NS4_12CausalFusionEJNS2_6OptionILNS2_3TagE0ENS9_ILb1EEEEENSH_ILSI_2ESJ_EEEEENS4_15FmhaFwdEpilogueIS6_fNS8_IJNS9_ILi64EEESB_SA_EEEEENS2_23PersistentTileSchedulerEJSK_SL_EEEEEvNT_6ParamsE,"ax",@progbits
	.align	128
.text._ZN7cutlass13device_kernelINS_4fmha6kernel28FmhaKernelTmaWarpSpecializedINS1_10collective30FmhaMainloopTmaWarpSpecializedINS_10bfloat16_tEffN4cute5tupleIJNS7_1CILi128EEESA_NS9_ILi192EEEEEENS8_IJiNS9_ILi1EEENS8_IJiiEEEEEESF_SF_NS4_12CausalFusionEJNS2_6OptionILNS2_3TagE0ENS9_ILb1EEEEENSH_ILSI_2ESJ_EEEEENS4_15FmhaFwdEpilogueIS6_fNS8_IJNS9_ILi64EEESB_SA_EEEEENS2_23PersistentTileSchedulerEJSK_SL_EEEEEvNT_6ParamsE:
        .type           _ZN7cutlass13device_kernelINS_4fmha6kernel28FmhaKernelTmaWarpSpecializedINS1_10collective30FmhaMainloopTmaWarpSpecializedINS_10bfloat16_tEffN4cute5tupleIJNS7_1CILi128EEESA_NS9_ILi192EEEEEENS8_IJiNS9_ILi1EEENS8_IJiiEEEEEESF_SF_NS4_12CausalFusionEJNS2_6OptionILNS2_3TagE0ENS9_ILb1EEEEENSH_ILSI_2ESJ_EEEEENS4_15FmhaFwdEpilogueIS6_fNS8_IJNS9_ILi64EEESB_SA_EEEEENS2_23PersistentTileSchedulerEJSK_SL_EEEEEvNT_6ParamsE,@function
        .size           _ZN7cutlass13device_kernelINS_4fmha6kernel28FmhaKernelTmaWarpSpecializedINS1_10collective30FmhaMainloopTmaWarpSpecializedINS_10bfloat16_tEffN4cute5tupleIJNS7_1CILi128EEESA_NS9_ILi192EEEEEENS8_IJiNS9_ILi1EEENS8_IJiiEEEEEESF_SF_NS4_12CausalFusionEJNS2_6OptionILNS2_3TagE0ENS9_ILb1EEEEENSH_ILSI_2ESJ_EEEEENS4_15FmhaFwdEpilogueIS6_fNS8_IJNS9_ILi64EEESB_SA_EEEEENS2_23PersistentTileSchedulerEJSK_SL_EEEEEvNT_6ParamsE,(.L_x_154 - _ZN7cutlass13device_kernelINS_4fmha6kernel28FmhaKernelTmaWarpSpecializedINS1_10collective30FmhaMainloopTmaWarpSpecializedINS_10bfloat16_tEffN4cute5tupleIJNS7_1CILi128EEESA_NS9_ILi192EEEEEENS8_IJiNS9_ILi1EEENS8_IJiiEEEEEESF_SF_NS4_12CausalFusionEJNS2_6OptionILNS2_3TagE0ENS9_ILb1EEEEENSH_ILSI_2ESJ_EEEEENS4_15FmhaFwdEpilogueIS6_fNS8_IJNS9_ILi64EEESB_SA_EEEEENS2_23PersistentTileSchedulerEJSK_SL_EEEEEvNT_6ParamsE)
        .other          _ZN7cutlass13device_kernelINS_4fmha6kernel28FmhaKernelTmaWarpSpecializedINS1_10collective30FmhaMainloopTmaWarpSpecializedINS_10bfloat16_tEffN4cute5tupleIJNS7_1CILi128EEESA_NS9_ILi192EEEEEENS8_IJiNS9_ILi1EEENS8_IJiiEEEEEESF_SF_NS4_12CausalFusionEJNS2_6OptionILNS2_3TagE0ENS9_ILb1EEEEENSH_ILSI_2ESJ_EEEEENS4_15FmhaFwdEpilogueIS6_fNS8_IJNS9_ILi64EEESB_SA_EEEEENS2_23PersistentTileSchedulerEJSK_SL_EEEEEvNT_6ParamsE,@"STO_CUDA_ENTRY STV_DEFAULT"
_ZN7cutlass13device_kernelINS_4fmha6kernel28FmhaKernelTmaWarpSpecializedINS1_10collective30FmhaMainloopTmaWarpSpecializedINS_10bfloat16_tEffN4cute5tupleIJNS7_1CILi128EEESA_NS9_ILi192EEEEEENS8_IJiNS9_ILi1EEENS8_IJiiEEEEEESF_SF_NS4_12CausalFusionEJNS2_6OptionILNS2_3TagE0ENS9_ILb1EEEEENSH_ILSI_2ESJ_EEEEENS4_15FmhaFwdEpilogueIS6_fNS8_IJNS9_ILi64EEESB_SA_EEEEENS2_23PersistentTileSchedulerEJSK_SL_EEEEEvNT_6ParamsE:
[----:B------:R-:W1:Y:S01]  /*0000*/  LDC R1, c[0x0][0x28] ;  /* 0x00000a00ff017b82 */ /* 0x000e620000000800 */
[----:B------:R-:W2:Y:S07]  /*0010*/  S2R R2, SR_TID.X ;  /* 0x0000000000027919 */ /* 0x000eae0000002100 */
[----:B------:R-:W3:Y:S01]  /*0020*/  S2UR UR6, SR_CTAID.X ;  /* 0x00000000000679c3 */ /* 0x000ee20000002500 */
[----:B------:R-:W-:Y:S01]  /*0030*/  ELECT P1, URZ, PT ;  /* 0x00000000003f782f */ /* 0x000fe20003820000 */
[----:B------:R-:W-:Y:S01]  /*0040*/  BSSY B0, `(.L_x_0) ;  /* 0x0000018000007945 */ /* 0x000fe20003800000 */
[----:B---3--:R-:W-:-:S02]  /*0050*/  MOV R17, UR6 ;  /* 0x0000000600117c02 */ /* 0x008fc40008000f00 */
[----:B--2---:R-:W-:-:S05]  /*0060*/  SHF.R.U32.HI R0, RZ, 0x5, R2 ;  /* 0x00000005ff007819 */ /* 0x004fca0000011602 */
[----:B------:R-:W2:Y:S02]  /*0070*/  SHFL.IDX PT, R3, R0, RZ, 0x1f ;  /* 0x00001fff00037589 */ /* 0x000ea400000e0000 */
[----:B--2---:R-:W-:Y:S02]  /*0080*/  R2UR UR4, R3 ;  /* 0x00000000030472ca */ /* 0x004fe400000e0000 */
[----:B------:R-:W-:-:S06]  /*0090*/  SHF.R.U32.HI R3, RZ, 0x7, R2 ;  /* 0x00000007ff037819 */ /* 0x000fcc0000011602 */
[----:B------:R-:W2:Y:S05]  /*00a0*/  SHFL.IDX PT, R3, R3, RZ, 0x1f ;  /* 0x00001fff03037589 */ /* 0x000eaa00000e0000 */
[----:B------:R-:W-:Y:S02]  /*00b0*/  USHF.R.S32.HI UR5, URZ, 0x1f, UR4 ;  /* 0x0000001f3f057899 */ /* 0x000fe40008011404 */
[----:B------:R-:W-:Y:S02]  /*00c0*/  ISETP.EQ.AND P2, PT, RZ, UR4, P1 ;  /* 0x00000004ff007c0c */ /* 0x000fe40008f42270 */
[----:B------:R-:W-:-:S04]  /*00d0*/  ULEA.HI UR5, UR5, UR4, URZ, 0x2 ;  /* 0x0000000405057291 */ /* 0x000fc8000f8f103f */
[----:B------:R-:W-:-:S04]  /*00e0*/  ULOP3.LUT UR5, UR5, 0xfffffffc, URZ, 0xc0, !UPT ;  /* 0xfffffffc05057892 */ /* 0x000fc8000f8ec03f */
[----:B------:R-:W-:-:S03]  /*00f0*/  UIADD3 UR5, UR4, -UR5, URZ ;  /* 0x8000000504057290 */ /* 0x000fc6000fffe03f */
[----:B-1----:R-:W-:Y:S09]  /*0100*/  @!P2 BRA `(.L_x_1) ;  /* 0x00000000002ca947 */ /* 0x002ff20003800000 */
[----:B------:R-:W-:Y:S02]  /*0110*/  ULDC.64 UR6, c[0x0][0x198] ;  /* 0x0000660000067ab9 */ /* 0x000fe40000000a00 */
[----:B------:R-:W-:Y:S02]  /*0120*/  UIADD3 UR8, UP0, UR6, 0xf0, URZ ;  /* 0x000000f006087890 */ /* 0x000fe4000ff1e03f */
[----:B------:R-:W-:Y:S02]  /*0130*/  UIADD3 UR10, UP1, UR6, 0x1f0, URZ ;  /* 0x000001f0060a7890 */ /* 0x000fe4000ff3e03f */
[----:B------:R-:W-:Y:S02]  /*0140*/  UIADD3 UR6, UP2, UR6, 0x2f0, URZ ;  /* 0x000002f006067890 */ /* 0x000fe4000ff5e03f */
[----:B------:R-:W-:Y:S02]  /*0150*/  UIADD3.X UR9, URZ, UR7, URZ, UP0, !UPT ;  /* 0x000000073f097290 */ /* 0x000fe400087fe43f */
[----:B------:R-:W-:-:S02]  /*0160*/  UIADD3.X UR11, URZ, UR7, URZ, UP1, !UPT ;  /* 0x000000073f0b7290 */ /* 0x000fc40008ffe43f */
[----:B------:R-:W-:-:S05]  /*0170*/  UIADD3.X UR7, URZ, UR7, URZ, UP2, !UPT ;  /* 0x000000073f077290 */ /* 0x000fca00097fe43f */
[----:B------:R1:W-:Y:S02]  /*0180*/  UTMACCTL.PF [UR8] ;  /* 0x00000000080079b9 */ /* 0x0003e40008040000 */
[----:B------:R1:W-:Y:S02]  /*0190*/  UTMACCTL.PF [UR10] ;  /* 0x000000000a0079b9 */ /* 0x0003e40008040000 */
[----:B------:R1:W-:Y:S02]  /*01a0*/  UTMACCTL.PF [UR6] ;  /* 0x00000000060079b9 */ /* 0x0003e40008040000 */
[----:B-1----:R-:W-:Y:S01]  /*01b0*/  NOP ;  /* 0x0000000000007918 */ /* 0x002fe20000000000 */
.L_x_1:
[----:B------:R-:W-:Y:S05]  /*01c0*/  BSYNC B0 ;  /* 0x0000000000007941 */ /* 0x000fea0003800000 */
.L_x_0:
[----:B------:R-:W1:Y:S01]  /*01d0*/  SHFL.IDX PT, R4, R0, RZ, 0x1f ;  /* 0x00001fff00047589 */ /* 0x000e6200000e0000 */
[----:B--2---:R-:W-:Y:S01]  /*01e0*/  R2UR UR4, R3 ;  /* 0x00000000030472ca */ /* 0x004fe200000e0000 */
[----:B------:R-:W-:Y:S02]  /*01f0*/  UISETP.NE.AND UP0, UPT, UR5, 0x1, UPT ;  /* 0x000000010500788c */ /* 0x000fe4000bf05270 */
[----:B------:R-:W-:-:S10]  /*0200*/  UISETP.NE.AND UP1, UPT, UR5, 0x2, UPT ;  /* 0x000000020500788c */ /* 0x000fd4000bf25270 */
[----:B------:R-:W-:Y:S02]  /*0210*/  UIADD3 UR10, UR4, -0x1, URZ ;  /* 0xffffffff040a7890 */ /* 0x000fe4000fffe03f */
[----:B------:R-:W-:Y:S01]  /*0220*/  MOV R19, UR4 ;  /* 0x0000000400137c02 */ /* 0x000fe20008000f00 */
[----:B------:R-:W-:Y:S02]  /*0230*/  UISETP.EQ.AND UP2, UPT, UR4, URZ, !UP0 ;  /* 0x0000003f0400728c */ /* 0x000fe4000c742270 */
[----:B------:R-:W-:Y:S02]  /*0240*/  UISETP.EQ.AND UP3, UPT, UR4, URZ, !UP1 ;  /* 0x0000003f0400728c */ /* 0x000fe4000cf62270 */
[----:B------:R-:W-:Y:S02]  /*0250*/  UISETP.GE.U32.AND UP4, UPT, UR10, 0x4, UPT ;  /* 0x000000040a00788c */ /* 0x000fe4000bf86070 */
[----:B------:R-:W-:Y:S01]  /*0260*/  USEL UR4, URZ, 0x1, !UP2 ;  /* 0x000000013f047887 */ /* 0x000fe2000d000000 */
[----:B-1----:R-:W-:Y:S01]  /*0270*/  ISETP.NE.AND P0, PT, R4, RZ, PT ;  /* 0x000000ff0400720c */ /* 0x002fe20003f05270 */
[----:B------:R-:W-:Y:S01]  /*0280*/  USEL UR6, URZ, 0x1, !UP3 ;  /* 0x000000013f067887 */ /* 0x000fe2000d800000 */
[----:B------:R-:W-:Y:S01]  /*0290*/  IMAD.U32 R4, RZ, RZ, UR5 ;  /* 0x00000005ff047e24 */ /* 0x000fe2000f8e00ff */
[----:B------:R-:W-:-:S02]  /*02a0*/  USEL UR7, UR4, 0x2, UP4 ;  /* 0x0000000204077887 */ /* 0x000fc4000a000000 */
[----:B------:R-:W-:-:S04]  /*02b0*/  USEL UR4, UR6, 0x2, UP4 ;  /* 0x0000000206047887 */ /* 0x000fc8000a000000 */
[----:B------:R-:W-:Y:S02]  /*02c0*/  MOV R18, UR7 ;  /* 0x0000000700127c02 */ /* 0x000fe40008000f00 */
[----:B------:R-:W-:Y:S02]  /*02d0*/  MOV R16, UR4 ;  /* 0x0000000400107c02 */ /* 0x000fe40008000f00 */
[----:B------:R-:W-:Y:S05]  /*02e0*/  @P0 BRA `(.L_x_2) ;  /* 0x0000000000480947 */ /* 0x000fea0003800000 */
[----:B------:R-:W1:Y:S01]  /*02f0*/  S2UR UR8, SR_CgaCtaId ;  /* 0x00000000000879c3 */ /* 0x000e620000008800 */
[----:B------:R-:W-:Y:S01]  /*0300*/  UMOV UR4, 0x400 ;  /* 0x0000040000047882 */ /* 0x000fe20000000000 */
[----:B------:R-:W-:Y:S01]  /*0310*/  UMOV UR5, 0x1 ;  /* 0x0000000100057882 */ /* 0x000fe20000000000 */
[----:B------:R-:W-:Y:S01]  /*0320*/  UMOV UR6, 0x80 ;  /* 0x0000008000067882 */ /* 0x000fe20000000000 */
[----:B------:R-:W-:Y:S01]  /*0330*/  ELECT P0, URZ, PT ;  /* 0x00000000003f782f */ /* 0x000fe20003800000 */
[----:B------:R-:W-:-:S04]  /*0340*/  UIADD3 UR6, -UR6, 0x100000, URZ ;  /* 0x0010000006067890 */ /* 0x000fc8000fffe13f */
[----:B------:R-:W-:Y:S02]  /*0350*/  USHF.L.U32 UR7, UR6, 0xb, URZ ;  /* 0x0000000b06077899 */ /* 0x000fe4000800063f */
[----:B------:R-:W-:Y:S02]  /*0360*/  USHF.L.U32 UR6, UR6, 0x1, URZ ;  /* 0x0000000106067899 */ /* 0x000fe4000800063f */
[----:B-1----:R-:W-:Y:S02]  /*0370*/  ULEA UR8, UR8, UR4, 0x18 ;  /* 0x0000000408087291 */ /* 0x002fe4000f8ec03f */
[----:B------:R-:W-:-:S04]  /*0380*/  UIADD3 UR4, -UR5, 0x100000, URZ ;  /* 0x0010000005047890 */ /* 0x000fc8000fffe13f */
[----:B------:R-:W-:Y:S02]  /*0390*/  USHF.L.U32 UR5, UR4, 0xb, URZ ;  /* 0x0000000b04057899 */ /* 0x000fe4000800063f */
[----:B------:R-:W-:Y:S01]  /*03a0*/  USHF.L.U32 UR4, UR4, 0x1, URZ ;  /* 0x0000000104047899 */ /* 0x000fe2000800063f */
[----:B------:R-:W1:Y:S11]  /*03b0*/  FENCE.VIEW.ASYNC.S ;  /* 0x00000000000073c6 */ /* 0x000e760000000000 */
[----:B-1----:R1:W2:Y:S01]  /*03c0*/  SYNCS.EXCH.64 URZ, [UR8+0x4c450], UR4 ;  /* 0x04c45004083f75b2 */ /* 0x0022a20008000100 */
[----:B------:R1:W3:Y:S01]  /*03d0*/  SYNCS.EXCH.64 URZ, [UR8+0x4c460], UR6 ;  /* 0x04c46006083f75b2 */ /* 0x0002e20008000100 */
[----:B------:R1:W4:Y:S01]  /*03e0*/  SYNCS.EXCH.64 URZ, [UR8+0x4c458], UR4 ;  /* 0x04c45804083f75b2 */ /* 0x0003220008000100 */
[----:B------:R1:W1:Y:S01]  /*03f0*/  SYNCS.EXCH.64 URZ, [UR8+0x4c468], UR6 ;  /* 0x04c46806083f75b2 */ /* 0x0002620008000100 */
[----:B------:R-:W-:Y:S01]  /*0400*/  NOP ;  /* 0x0000000000007918 */ /* 0x000fe20000000000 */
.L_x_2:
[----:B------:R-:W5:Y:S01]  /*0410*/  SHFL.IDX PT, R3, R0, RZ, 0x1f ;  /* 0x00001fff00037589 */ /* 0x000f6200000e0000 */
[----:B------:R-:W-:Y:S01]  /*0420*/  NOP ;  /* 0x0000000000007918 */ /* 0x000fe20000000000 */
[----:B-----5:R-:W-:-:S13]  /*0430*/  ISETP.NE.AND P0, PT, R3, RZ, PT ;  /* 0x000000ff0300720c */ /* 0x020fda0003f05270 */
[----:B------:R-:W-:Y:S05]  /*0440*/  @P0 BRA `(.L_x_3) ;  /* 0x0000000000600947 */ /* 0x000fea0003800000 */
[----:B-1----:R-:W1:Y:S01]  /*0450*/  S2UR UR5, SR_CgaCtaId ;  /* 0x00000000000579c3 */ /* 0x002e620000008800 */
[----:B------:R-:W-:Y:S01]  /*0460*/  UMOV UR4, 0x400 ;  /* 0x0000040000047882 */ /* 0x000fe20000000000 */
[----:B------:R-:W-:Y:S01]  /*0470*/  UMOV UR6, 0x1 ;  /* 0x0000000100067882 */ /* 0x000fe20000000000 */
[----:B------:R-:W-:Y:S01]  /*0480*/  UMOV UR9, 0x100 ;  /* 0x0000010000097882 */ /* 0x000fe20000000000 */
[----:B------:R-:W-:-:S04]  /*0490*/  UIADD3 UR6, -UR6, 0x100000, URZ ;  /* 0x0010000006067890 */ /* 0x000fc8000fffe13f */
[----:B------:R-:W-:Y:S02]  /*04a0*/  USHF.L.U32 UR7, UR6, 0xb, URZ ;  /* 0x0000000b06077899 */ /* 0x000fe4000800063f */
[----:B------:R-:W-:Y:S01]  /*04b0*/  USHF.L.U32 UR6, UR6, 0x1, URZ ;  /* 0x0000000106067899 */ /* 0x000fe2000800063f */
[----:B------:R-:W-:Y:S01]  /*04c0*/  ELECT P0, URZ, PT ;  /* 0x00000000003f782f */ /* 0x000fe20003800000 */
[----:B-1----:R-:W-:Y:S02]  /*04d0*/  ULEA UR8, UR5, UR4, 0x18 ;  /* 0x0000000405087291 */ /* 0x002fe4000f8ec03f */
[----:B------:R-:W-:-:S04]  /*04e0*/  UIADD3 UR4, -UR9, 0x100000, URZ ;  /* 0x0010000009047890 */ /* 0x000fc8000fffe13f */
[----:B------:R-:W-:Y:S02]  /*04f0*/  USHF.L.U32 UR5, UR4, 0xb, URZ ;  /* 0x0000000b04057899 */ /* 0x000fe4000800063f */
[----:B------:R-:W-:Y:S01]  /*0500*/  USHF.L.U32 UR4, UR4, 0x1, URZ ;  /* 0x0000000104047899 */ /* 0x000fe2000800063f */
[----:B------:R-:W1:Y:S03]  /*0510*/  FENCE.VIEW.ASYNC.S ;  /* 0x00000000000073c6 */ /* 0x000e660000000000 */
[----:B-1----:R1:W1:Y:S08]  /*0520*/  SYNCS.EXCH.64 URZ, [UR8+0x4c400], UR6 ;  /* 0x04c40006083f75b2 */ /* 0x0022700008000100 */
[----:B------:R1:W1:Y:S01]  /*0530*/  SYNCS.EXCH.64 URZ, [UR8+0x4c428], UR4 ;  /* 0x04c42804083f75b2 */ /* 0x0002620008000100 */
        /* <DEDUP_REMOVED lines=8> */
[----:B------:R-:W-:Y:S01]  /*05c0*/  NOP ;  /* 0x0000000000007918 */ /* 0x000fe20000000000 */
.L_x_3:
        /* <DEDUP_REMOVED lines=21> */
[----:B------:R-:W-:Y:S01]  /*0720*/  NOP ;  /* 0x0000000000007918 */ /* 0x000fe20000000000 */
.L_x_4:
[----:B------:R-:W5:Y:S01]  /*0730*/  SHFL.IDX PT, R3, R0, RZ, 0x1f ;  /* 0x00001fff00037589 */ /* 0x000f6200000e0000 */
[----:B------:R-:W-:Y:S01]  /*0740*/  ELECT P0, URZ, PT ;  /* 0x00000000003f782f */ /* 0x000fe20003800000 */
[----:B------:R-:W-:Y:S01]  /*0750*/  NOP ;  /* 0x0000000000007918 */ /* 0x000fe20000000000 */
[----:B-1----:R-:W-:Y:S02]  /*0760*/  UMOV UR4, 0x80 ;  /* 0x0000008000047882 */ /* 0x002fe40000000000 */
[C---:B-----5:R-:W-:Y:S02]  /*0770*/  ISETP.NE.OR P0, PT, R3.reuse, RZ, !P0 ;  /* 0x000000ff0300720c */ /* 0x060fe40004705670 */
[----:B------:R-:W-:-:S11]  /*0780*/  ISETP.NE.AND P3, PT, R3, RZ, PT ;  /* 0x000000ff0300720c */ /* 0x000fd60003f65270 */
[----:B------:R-:W-:Y:S01]  /*0790*/  VOTEU.ALL UP2, P0 ;  /* 0x00000000003f7886 */ /* 0x000fe20000040000 */
[----:B------:R-:W-:Y:S01]  /*07a0*/  VOTEU.ALL UP3, P0 ;  /* 0x00000000003f7886 */ /* 0x000fe20000060000 */
[----:B------:R-:W-:Y:S01]  /*07b0*/  VOTEU.ALL UP4, P0 ;  /* 0x00000000003f7886 */ /* 0x000fe20000080000 */
[----:B------:R-:W-:Y:S02]  /*07c0*/  VOTEU.ALL UP5, P0 ;  /* 0x00000000003f7886 */ /* 0x000fe400000a0000 */
[----:B------:R-:W1:Y:S01]  /*07d0*/  @!UP2 S2UR UR7, SR_CgaCtaId ;  /* 0x000000000007a9c3 */ /* 0x000e620000008800 */
[----:B------:R-:W-:Y:S01]  /*07e0*/  @!UP2 UMOV UR6, 0x400 ;  /* 0x000004000006a882 */ /* 0x000fe20000000000 */
[----:B------:R-:W-:-:S04]  /*07f0*/  @!UP2 UIADD3 UR4, -UR4, 0x100000, URZ ;  /* 0x001000000404a890 */ /* 0x000fc8000fffe13f */
[----:B------:R-:W-:Y:S02]  /*0800*/  @!UP2 USHF.L.U32 UR5, UR4, 0xb, URZ ;  /* 0x0000000b0405a899 */ /* 0x000fe4000800063f */
[----:B------:R-:W-:Y:S02]  /*0810*/  @!UP2 USHF.L.U32 UR4, UR4, 0x1, URZ ;  /* 0x000000010404a899 */ /* 0x000fe4000800063f */
[----:B-1----:R-:W-:Y:S01]  /*0820*/  @!UP2 ULEA UR6, UR7, UR6, 0x18 ;  /* 0x000000060706a291 */ /* 0x002fe2000f8ec03f */
[----:B------:R-:W-:Y:S01]  /*0830*/  VOTEU.ALL UP2, P0 ;  /* 0x00000000003f7886 */ /* 0x000fe20000040000 */
[----:B------:R-:W1:Y:S10]  /*0840*/  FENCE.VIEW.ASYNC.S ;  /* 0x00000000000073c6 */ /* 0x000e740000000000 */
[----:B-1----:R1:W1:Y:S01]  /*0850*/  @!UP2 SYNCS.EXCH.64 URZ, [UR6+0x4c490], UR4 ;  /* 0x04c49004063fa5b2 */ /* 0x0022620008000100 */
[----:B------:R1:W1:Y:S01]  /*0860*/  @!UP3 SYNCS.EXCH.64 URZ, [UR6+0x4c498], UR4 ;  /* 0x04c49804063fb5b2 */ /* 0x0002620008000100 */
[----:B------:R1:W1:Y:S01]  /*0870*/  @!UP4 SYNCS.EXCH.64 URZ, [UR6+0x4c4a0], UR4 ;  /* 0x04c4a004063fc5b2 */ /* 0x0002620008000100 */
[----:B------:R1:W1:Y:S01]  /*0880*/  @!UP5 SYNCS.EXCH.64 URZ, [UR6+0x4c4a8], UR4 ;  /* 0x04c4a804063fd5b2 */ /* 0x0002620008000100 */
[----:B------:R-:W-:Y:S01]  /*0890*/  NOP ;  /* 0x0000000000007918 */ /* 0x000fe20000000000 */
[----:B------:R-:W-:Y:S05]  /*08a0*/  @P3 BRA `(.L_x_5) ;  /* 0x0000000000583947 */ /* 0x000fea0003800000 */
[----:B-1----:R-:W1:Y:S01]  /*08b0*/  S2UR UR5, SR_CgaCtaId ;  /* 0x00000000000579c3 */ /* 0x002e620000008800 */
[----:B------:R-:W-:Y:S01]  /*08c0*/  UMOV UR4, 0x400 ;  /* 0x0000040000047882 */ /* 0x000fe20000000000 */
[----:B------:R-:W-:Y:S01]  /*08d0*/  UMOV UR6, 0x20 ;  /* 0x0000002000067882 */ /* 0x000fe20000000000 */
[----:B------:R-:W-:Y:S01]  /*08e0*/  UMOV UR7, 0x80 ;  /* 0x0000008000077882 */ /* 0x000fe20000000000 */
[----:B------:R-:W-:Y:S01]  /*08f0*/  ELECT P0, URZ, PT ;  /* 0x00000000003f782f */ /* 0x000fe20003800000 */
[----:B-1----:R-:W-:Y:S02]  /*0900*/  ULEA UR8, UR5, UR4, 0x18 ;  /* 0x0000000405087291 */ /* 0x002fe4000f8ec03f */
[----:B------:R-:W-:-:S04]  /*0910*/  UIADD3 UR4, -UR6, 0x100000, URZ ;  /* 0x0010000006047890 */ /* 0x000fc8000fffe13f */
[----:B------:R-:W-:Y:S02]  /*0920*/  USHF.L.U32 UR5, UR4, 0xb, URZ ;  /* 0x0000000b04057899 */ /* 0x000fe4000800063f */
[----:B------:R-:W-:Y:S02]  /*0930*/  USHF.L.U32 UR4, UR4, 0x1, URZ ;  /* 0x0000000104047899 */ /* 0x000fe4000800063f */
        /* <DEDUP_REMOVED lines=13> */
.L_x_5:
[----:B------:R-:W-:Y:S01]  /*0a10*/  VOTEU.ANY UP2, P2 ;  /* 0x00000000003f7886 */ /* 0x000fe20001040100 */
[----:B-1----:R-:W-:Y:S01]  /*0a20*/  R2UR UR8, R19 ;  /* 0x00000000130872ca */ /* 0x002fe200000e0000 */
[----:B------:R-:W-:Y:S01]  /*0a30*/  UMOV UR4, 0x40 ;  /* 0x0000004000047882 */ /* 0x000fe20000000000 */
[----:B------:R-:W-:Y:S01]  /*0a40*/  NOP ;  /* 0x0000000000007918 */ /* 0x000fe20000000000 */
[----:B------:R-:W-:Y:S01]  /*0a50*/  ISETP.EQ.AND P0, PT, R4, 0x2, P1 ;  /* 0x000000020400780c */ /* 0x000fe20000f02270 */
[----:B------:R-:W1:Y:S01]  /*0a60*/  @UP2 S2UR UR7, SR_CgaCtaId ;  /* 0x00000000000729c3 */ /* 0x000e620000008800 */
[----:B------:R-:W-:Y:S01]  /*0a70*/  @UP2 UMOV UR6, 0x400 ;  /* 0x0000040000062882 */ /* 0x000fe20000000000 */
[----:B------:R-:W-:-:S04]  /*0a80*/  @UP2 UIADD3 UR4, -UR4, 0x100000, URZ ;  /* 0x0010000004042890 */ /* 0x000fc8000fffe13f */
[----:B------:R-:W-:Y:S02]  /*0a90*/  @UP2 USHF.L.U32 UR5, UR4, 0xb, URZ ;  /* 0x0000000b04052899 */ /* 0x000fe4000800063f */
[----:B------:R-:W-:Y:S01]  /*0aa0*/  @UP2 USHF.L.U32 UR4, UR4, 0x1, URZ ;  /* 0x0000000104042899 */ /* 0x000fe2000800063f */
[----:B------:R-:W-:Y:S01]  /*0ab0*/  ISETP.NE.AND P3, PT, RZ, UR8, PT ;  /* 0x00000008ff007c0c */ /* 0x000fe2000bf65270 */
[----:B-1----:R-:W-:Y:S01]  /*0ac0*/  @UP2 ULEA UR6, UR7, UR6, 0x18 ;  /* 0x0000000607062291 */ /* 0x002fe2000f8ec03f */
[----:B------:R-:W-:Y:S01]  /*0ad0*/  VOTEU.ANY UP2, P2 ;  /* 0x00000000003f7886 */ /* 0x000fe20001040100 */
[----:B------:R-:W-:Y:S01]  /*0ae0*/  ISETP.EQ.AND P2, PT, R4, 0x1, P1 ;  /* 0x000000010400780c */ /* 0x000fe20000f42270 */
[----:B------:R-:W1:Y:S09]  /*0af0*/  FENCE.VIEW.ASYNC.S ;  /* 0x00000000000073c6 */ /* 0x000e720000000000 */
[----:B-1----:R1:W2:Y:S01]  /*0b00*/  @UP2 SYNCS.EXCH.64 URZ, [UR6+0x4c4b0], UR4 ;  /* 0x04c4b004063f25b2 */ /* 0x0022a20008000100 */
[----:B------:R-:W-:Y:S01]  /*0b10*/  NOP ;  /* 0x0000000000007918 */ /* 0x000fe20000000000 */
[----:B--234-:R-:W-:Y:S06]  /*0b20*/  BAR.SYNC.DEFER_BLOCKING 0x0 ;  /* 0x0000000000007b1d */ /* 0x01cfec0000010000 */
[----:B------:R-:W-:Y:S05]  /*0b30*/  @!P3 BRA `(.L_x_6) ;  /* 0x000000cc00dcb947 */ /* 0x000fea0003800000 */
[----:B------:R-:W-:-:S06]  /*0b40*/  UISETP.GT.U32.AND UP0, UPT, UR10, 0x3, UPT ;  /* 0x000000030a00788c */ /* 0x000fcc000bf04070 */
[----:B------:R-:W-:-:S13]  /*0b50*/  PLOP3.LUT P0, PT, PT, PT, UP0, 0x80, 0x0 ;  /* 0x000000000000781c */ /* 0x000fda0003f0f008 */
[----:B-1----:R-:W-:Y:S05]  /*0b60*/  @P0 EXIT ;  /* 0x000000000000094d */ /* 0x002fea0003800000 */
.L_x_7:
[----:B------:R-:W-:-:S08]  /*0b70*/  NOP ;  /* 0x0000000000007918 */ /* 0x000fd00000000000 */
[----:B------:R-:W1:Y:S02]  /*0b80*/  USETMAXREG.TRY_ALLOC.CTAPOOL UP0, 0xf0 ;  /* 0x000000f0000079c8 */ /* 0x000e640008000600 */
[----:B-1----:R-:W-:-:S13]  /*0b90*/  PLOP3.LUT P0, PT, PT, PT, UP0, 0x80, 0x0 ;  /* 0x000000000000781c */ /* 0x002fda0003f0f008 */
[----:B------:R-:W-:Y:S05]  /*0ba0*/  @!P0 BRA `(.L_x_7) ;  /* 0xfffffffc00f08947 */ /* 0x000fea000383ffff */
[----:B------:R-:W-:Y:S02]  /*0bb0*/  ULDC UR4, c[0x0][0xa00] ;  /* 0x0002800000047ab9 */ /* 0x000fe40000000800 */
[----:B------:R-:W-:-:S13]  /*0bc0*/  ISETP.GE.AND P0, PT, R17, UR4, PT ;  /* 0x0000000411007c0c */ /* 0x000fda000bf06270 */
[----:B------:R-:W-:Y:S05]  /*0bd0*/  @P0 EXIT ;  /* 0x000000000000094d */ /* 0x000fea0003800000 */
[----:B------:R-:W-:Y:S01]  /*0be0*/  SHF.R.S32.HI R3, RZ, 0x1f, R2 ;  /* 0x0000001fff037819 */ /* 0x000fe20000011402 */
[----:B------:R-:W-:Y:S01]  /*0bf0*/  UMOV UR60, URZ ;  /* 0x0000003f003c7c82 */ /* 0x000fe20008000000 */
[----:B------:R-:W-:Y:S01]  /*0c00*/  R2UR UR4, R19 ;  /* 0x00000000130472ca */ /* 0x000fe200000e0000 */
[----:B------:R-:W-:Y:S01]  /*0c10*/  UMOV UR37, URZ ;  /* 0x0000003f00257c82 */ /* 0x000fe20008000000 */
[----:B------:R-:W-:Y:S02]  /*0c20*/  LEA.HI R3, R3, R2, RZ, 0x7 ;  /* 0x0000000203037211 */ /* 0x000fe400078f38ff */
[----:B------:R-:W-:Y:S02]  /*0c30*/  R2UR UR5, R18 ;  /* 0x00000000120572ca */ /* 0x000fe400000e0000 */
[----:B------:R-:W-:Y:S02]  /*0c40*/  LOP3.LUT R3, R3, 0xffffff80, RZ, 0xc0, !PT ;  /* 0xffffff8003037812 */ /* 0x000fe400078ec0ff */
[----:B------:R-:W-:-:S03]  /*0c50*/  MOV R184, RZ ;  /* 0x000000ff00b87202 */ /* 0x000fc60000000f00 */
[----:B------:R-:W-:Y:S02]  /*0c60*/  IMAD.IADD R3, R2, 0x1, -R3 ;  /* 0x0000000102037824 */ /* 0x000fe400078e0a03 */
[----:B------:R-:W-:-:S03]  /*0c70*/  UISETP.NE.AND UP0, UPT, UR4, 0x1, UPT ;  /* 0x000000010400788c */ /* 0x000fc6000bf05270 */
[----:B------:R-:W-:Y:S01]  /*0c80*/  SHF.R.S32.HI R0, RZ, 0x1f, R3 ;  /* 0x0000001fff007819 */ /* 0x000fe20000011403 */
[----:B------:R-:W-:Y:S02]  /*0c90*/  USEL UR4, URZ, 0x1, UP0 ;  /* 0x000000013f047887 */ /* 0x000fe40008000000 */
[----:B------:R-:W-:Y:S01]  /*0ca0*/  ULOP3.LUT UR6, UR5, 0x1, URZ, 0xfc, !UPT ;  /* 0x0000000105067892 */ /* 0x000fe2000f8efc3f */
[CC--:B------:R-:W-:Y:S02]  /*0cb0*/  LEA.HI R4, R0.reuse, R3.reuse, RZ, 0x2 ;  /* 0x0000000300047211 */ /* 0x0c0fe400078f10ff */
[----:B------:R-:W-:Y:S01]  /*0cc0*/  LEA.HI R0, R0, R3, RZ, 0x5 ;  /* 0x0000000300007211 */ /* 0x000fe200078f28ff */
[----:B------:R-:W-:Y:S01]  /*0cd0*/  UMOV UR5, URZ ;  /* 0x0000003f00057c82 */ /* 0x000fe20008000000 */
[--C-:B------:R-:W-:Y:S01]  /*0ce0*/  SHF.R.S32.HI R5, RZ, 0x2, R4.reuse ;  /* 0x00000002ff057819 */ /* 0x100fe20000011404 */
[----:B------:R-:W-:Y:S01]  /*0cf0*/  IMAD.U32 R185, RZ, RZ, UR4 ;  /* 0x00000004ffb97e24 */ /* 0x000fe2000f8e00ff */
[----:B------:R-:W-:-:S02]  /*0d00*/  SHF.R.S32.HI R6, RZ, 0x1f, R4 ;  /* 0x0000001fff067819 */ /* 0x000fc40000011404 */
[----:B------:R-:W-:Y:S02]  /*0d10*/  LOP3.LUT R4, R4, 0x7ffffffc, RZ, 0xc0, !PT ;  /* 0x7ffffffc04047812 */ /* 0x000fe400078ec0ff */
[----:B------:R-:W-:Y:S02]  /*0d20*/  LEA.HI R6, R6, R5, RZ, 0x3 ;  /* 0x0000000506067211 */ /* 0x000fe400078f18ff */
[----:B------:R-:W-:Y:S02]  /*0d30*/  SHF.R.S32.HI R0, RZ, 0x5, R0 ;  /* 0x00000005ff007819 */ /* 0x000fe40000011400 */
[----:B------:R-:W-:Y:S02]  /*0d40*/  LOP3.LUT R6, R6, 0xfffffff8, RZ, 0xc0, !PT ;  /* 0xfffffff806067812 */ /* 0x000fe400078ec0ff */
[----:B------:R-:W-:Y:S02]  /*0d50*/  IADD3 R4, R3, -R4, RZ ;  /* 0x8000000403047210 */ /* 0x000fe40007ffe0ff */
[----:B------:R-:W-:-:S02]  /*0d60*/  IADD3 R5, R5, -R6, RZ ;  /* 0x8000000605057210 */ /* 0x000fc40007ffe0ff */
[----:B------:R-:W-:Y:S02]  /*0d70*/  MOV R190, UR6 ;  /* 0x0000000600be7c02 */ /* 0x000fe40008000f00 */
[----:B------:R-:W-:Y:S01]  /*0d80*/  MOV R189, UR5 ;  /* 0x0000000500bd7c02 */ /* 0x000fe20008000f00 */
[----:B------:R-:W-:Y:S01]  /*0d90*/  IMAD R186, R0, 0x10, R5 ;  /* 0x0000001000ba7824 */ /* 0x000fe200078e0205 */
[----:B------:R-:W-:-:S07]  /*0da0*/  SHF.L.U32 R187, R4, 0x1, RZ ;  /* 0x0000000104bb7819 */ /* 0x000fce00000006ff */
.L_x_83:
[----:B------:R-:W-:Y:S01]  /*0db0*/  ULDC UR9, c[0x0][0xa04] ;  /* 0x0002810000097ab9 */ /* 0x000fe20000000800 */
[----:B------:R-:W-:Y:S01]  /*0dc0*/  R2UR UR8, R17 ;  /* 0x00000000110872ca */ /* 0x000fe200000e0000 */
[----:B------:R-:W-:Y:S01]  /*0dd0*/  UISETP.NE.AND UP0, UPT, UR9, 0x1, UPT ;  /* 0x000000010900788c */ /* 0x000fe2000bf05270 */
[----:B------:R-:W-:Y:S01]  /*0de0*/  R2UR UR11, R19 ;  /* 0x00000000130b72ca */ /* 0x000fe200000e0000 */
[----:B------:R-:W-:Y:S01]  /*0df0*/  ULDC UR4, c[0x0][0xa10] ;  /* 0x0002840000047ab9 */ /* 0x000fe20000000800 */
[----:B------:R-:W-:Y:S01]  /*0e00*/  ULDC UR36, c[0x0][0xa1c] ;  /* 0x0002870000247ab9 */ /* 0x000fe20000000800 */
[----:B------:R-:W-:-:S07]  /*0e10*/  UISETP.NE.AND UP1, UPT, UR4, 0x1, UPT ;  /* 0x000000010400788c */ /* 0x000fce000bf25270 */
[----:B------:R-:W-:Y:S01]  /*0e20*/  @UP0 ULDC.64 UR6, c[0x0][0xa08] ;  /* 0x0002820000060ab9 */ /* 0x000fe20000000a00 */
[----:B------:R-:W-:Y:S01]  /*0e30*/  UMOV UR10, UR8 ;  /* 0x00000008000a7c82 */ /* 0x000fe20008000000 */
[----:B------:R-:W-:Y:S02]  /*0e40*/  UIMAD.WIDE.U32 UR4, UR8, UR6, URZ ;  /* 0x00000006080472a5 */ /* 0x000fe4000f8e003f */
[----:B------:R-:W-:Y:S02]  /*0e50*/  UISETP.NE.AND UP2, UPT, UR11, 0x1, UPT ;  /* 0x000000010b00788c */ /* 0x000fe4000bf45270 */
[----:B------:R-:W-:Y:S02]  /*0e60*/  @UP0 USHF.R.U32.HI UR10, URZ, UR7, UR5 ;  /* 0x000000073f0a0299 */ /* 0x000fe40008011605 */
[----:B------:R-:W-:Y:S01]  /*0e70*/  UISETP.NE.AND UP0, UPT, UR36, 0x1, UPT ;  /* 0x000000012400788c */ /* 0x000fe2000bf05270 */
[----:B------:R-:W-:Y:S01]  /*0e80*/  @UP1 ULDC UR4, c[0x0][0xa14] ;  /* 0x0002850000041ab9 */ /* 0x000fe20000000800 */
[----:B------:R-:W-:Y:S01]  /*0e90*/  @UP1 ULDC UR6, c[0x0][0xa18] ;  /* 0x0002860000061ab9 */ /* 0x000fe20000000800 */
[----:B------:R-:W-:Y:S01]  /*0ea0*/  UIMAD.WIDE.U32 UR4, UR10, UR4, URZ ;  /* 0x000000040a0472a5 */ /* 0x000fe2000f8e003f */
[----:B------:R-:W-:Y:S01]  /*0eb0*/  PLOP3.LUT P0, PT, PT, PT, UP2, 0x80, 0x0 ;  /* 0x000000000000781c */ /* 0x000fe20003f0f028 */
[----:B------:R-:W-:Y:S01]  /*0ec0*/  UMOV UR61, UR10 ;  /* 0x0000000a003d7c82 */ /* 0x000fe20008000000 */
[----:B------:R-:W-:Y:S01]  /*0ed0*/  IADD3 R0, RZ, -UR10, RZ ;  /* 0x8000000aff007c10 */ /* 0x000fe2000fffe0ff */
[----:B------:R-:W-:Y:S01]  /*0ee0*/  @UP1 USHF.R.U32.HI UR61, URZ, UR6, UR5 ;  /* 0x000000063f3d1299 */ /* 0x000fe20008011605 */
[----:B------:R-:W-:-:S03]  /*0ef0*/  IMAD.U32 R188, RZ, RZ, UR10 ;  /* 0x0000000affbc7e24 */ /* 0x000fc6000f8e00ff */
[----:B------:R-:W-:Y:S01]  /*0f00*/  @UP0 ULDC.64 UR6, c[0x0][0xa20] ;  /* 0x0002880000060ab9 */ /* 0x000fe20000000a00 */
[----:B------:R-:W-:Y:S01]  /*0f10*/  IMAD R0, R0, UR9, R17 ;  /* 0x0000000900007c24 */ /* 0x000fe2000f8e0211 */
[----:B------:R-:W-:-:S03]  /*0f20*/  UIMAD.WIDE.U32 UR4, UR61, UR6, URZ ;  /* 0x000000063d0472a5 */ /* 0x000fc6000f8e003f */
[----:B------:R-:W-:Y:S01]  /*0f30*/  UMOV UR6, UR61 ;  /* 0x0000003d00067c82 */ /* 0x000fe20008000000 */
[----:B------:R-:W-:-:S04]  /*0f40*/  @UP0 USHF.R.U32.HI UR6, URZ, UR7, UR5 ;  /* 0x000000073f060299 */ /* 0x000fc80008011605 */
[----:B------:R-:W-:-:S04]  /*0f50*/  UIADD3 UR4, -UR6, URZ, URZ ;  /* 0x0000003f06047290 */ /* 0x000fc8000fffe13f */
[----:B------:R-:W-:Y:S01]  /*0f60*/  UIMAD UR36, UR36, UR4, UR61 ;  /* 0x00000004242472a4 */ /* 0x000fe2000f8e023d */
[----:B------:R-:W-:Y:S11]  /*0f70*/  @!P0 BRA `(.L_x_8) ;  /* 0x00000000008c8947 */ /* 0x000ff60003800000 */
[----:B------:R-:W-:-:S13]  /*0f80*/  R2UR UR4, R19 ;  /* 0x00000000130472ca */ /* 0x000fda00000e0000 */
[----:B------:R-:W-:-:S06]  /*0f90*/  UISETP.NE.AND UP0, UPT, UR4, 0x2, UPT ;  /* 0x000000020400788c */ /* 0x000fcc000bf05270 */
[----:B------:R-:W-:-:S13]  /*0fa0*/  PLOP3.LUT P1, PT, PT, PT, UP0, 0x80, 0x0 ;  /* 0x000000000000781c */ /* 0x000fda0003f2f008 */
[----:B------:R-:W-:Y:S05]  /*0fb0*/  @!P1 BRA `(.L_x_9) ;  /* 0x00000000005c9947 */ /* 0x000fea0003800000 */
[----:B------:R-:W-:-:S13]  /*0fc0*/  R2UR UR4, R19 ;  /* 0x00000000130472ca */ /* 0x000fda00000e0000 */
[----:B------:R-:W-:-:S06]  /*0fd0*/  UISETP.NE.AND UP0, UPT, UR4, 0x3, UPT ;  /* 0x000000030400788c */ /* 0x000fcc000bf05270 */
[----:B------:R-:W-:-:S13]  /*0fe0*/  PLOP3.LUT P1, PT, PT, PT, UP0, 0x80, 0x0 ;  /* 0x000000000000781c */ /* 0x000fda0003f2f008 */
[----:B------:R-:W-:Y:S05]  /*0ff0*/  @!P1 BRA `(.L_x_10) ;  /* 0x0000000000309947 */ /* 0x000fea0003800000 */
[----:B------:R-:W-:-:S13]  /*1000*/  R2UR UR4, R19 ;  /* 0x00000000130472ca */ /* 0x000fda00000e0000 */
[----:B------:R-:W-:-:S06]  /*1010*/  UISETP.NE.AND UP0, UPT, UR4, 0x4, UPT ;  /* 0x000000040400788c */ /* 0x000fcc000bf05270 */
[----:B------:R-:W-:-:S13]  /*1020*/  PLOP3.LUT P1, PT, PT, PT, UP0, 0x80, 0x0 ;  /* 0x000000000000781c */ /* 0x000fda0003f2f008 */
[----:B------:R-:W-:Y:S05]  /*1030*/  @P1 BRA `(.L_x_11) ;  /* 0x0000000000741947 */ /* 0x000fea0003800000 */
[----:B------:R-:W-:Y:S01]  /*1040*/  R2UR UR5, R189 ;  /* 0x00000000bd0572ca */ /* 0x000fe200000e0000 */
[----:B------:R-:W-:Y:S02]  /*1050*/  UIADD3 UR4, UR60, -0x1, URZ ;  /* 0xffffffff3c047890 */ /* 0x000fe4000fffe03f */
[----:B------:R-:W-:Y:S02]  /*1060*/  ULOP3.LUT UR60, UR60, 0x1, URZ, 0xc, !UPT ;  /* 0x000000013c3c7892 */ /* 0x000fe4000f8e0c3f */
[----:B------:R-:W-:-:S04]  /*1070*/  ULOP3.LUT UR4, UR4, 0x2, URZ, 0xc0, !UPT ;  /* 0x0000000204047892 */ /* 0x000fc8000f8ec03f */
[----:B------:R-:W-:-:S04]  /*1080*/  USHF.R.U32.HI UR4, URZ, 0x1, UR4 ;  /* 0x000000013f047899 */ /* 0x000fc80008011604 */
[----:B------:R-:W-:-:S06]  /*1090*/  ULOP3.LUT UR5, UR5, UR4, URZ, 0x3c, !UPT ;  /* 0x0000000405057292 */ /* 0x000fcc000f8e3c3f */
[----:B------:R-:W-:Y:S01]  /*10a0*/  MOV R189, UR5 ;  /* 0x0000000500bd7c02 */ /* 0x000fe20008000f00 */
[----:B------:R-:W-:Y:S06]  /*10b0*/  BRA `(.L_x_11) ;  /* 0x0000000000547947 */ /* 0x000fec0003800000 */
.L_x_10:
[----:B------:R-:W-:Y:S01]  /*10c0*/  R2UR UR5, R189 ;  /* 0x00000000bd0572ca */ /* 0x000fe200000e0000 */
[----:B------:R-:W-:Y:S02]  /*10d0*/  ULOP3.LUT UP0, URZ, UR60, 0x2, URZ, 0xc0, !UPT ;  /* 0x000000023c3f7892 */ /* 0x000fe4000f80c03f */
[----:B------:R-:W-:Y:S02]  /*10e0*/  ULOP3.LUT UR60, UR60, 0x1, URZ, 0xc0, !UPT ;  /* 0x000000013c3c7892 */ /* 0x000fe4000f8ec03f */
[----:B------:R-:W-:-:S08]  /*10f0*/  USEL UR4, URZ, 0x1, UP0 ;  /* 0x000000013f047887 */ /* 0x000fd00008000000 */
[----:B------:R-:W-:-:S06]  /*1100*/  ULOP3.LUT UR5, UR5, UR4, URZ, 0x3c, !UPT ;  /* 0x0000000405057292 */ /* 0x000fcc000f8e3c3f */
[----:B------:R-:W-:Y:S01]  /*1110*/  IMAD.U32 R189, RZ, RZ, UR5 ;  /* 0x00000005ffbd7e24 */ /* 0x000fe2000f8e00ff */
[----:B------:R-:W-:Y:S06]  /*1120*/  BRA `(.L_x_11) ;  /* 0x0000000000387947 */ /* 0x000fec0003800000 */
.L_x_9:
[----:B------:R-:W-:Y:S01]  /*1130*/  R2UR UR5, R189 ;  /* 0x00000000bd0572ca */ /* 0x000fe200000e0000 */
[----:B------:R-:W-:Y:S02]  /*1140*/  UIADD3 UR4, UR60, 0x1, URZ ;  /* 0x000000013c047890 */ /* 0x000fe4000fffe03f */
[----:B------:R-:W-:Y:S02]  /*1150*/  ULOP3.LUT UR60, UR60, 0x1, URZ, 0xc, !UPT ;  /* 0x000000013c3c7892 */ /* 0x000fe4000f8e0c3f */
[----:B------:R-:W-:-:S04]  /*1160*/  UISETP.GT.U32.AND UP0, UPT, UR4, 0x1, UPT ;  /* 0x000000010400788c */ /* 0x000fc8000bf04070 */
[----:B------:R-:W-:-:S04]  /*1170*/  USEL UR4, URZ, 0x1, !UP0 ;  /* 0x000000013f047887 */ /* 0x000fc8000c000000 */
[----:B------:R-:W-:-:S06]  /*1180*/  ULOP3.LUT UR5, UR5, UR4, URZ, 0x3c, !UPT ;  /* 0x0000000405057292 */ /* 0x000fcc000f8e3c3f */
[----:B------:R-:W-:Y:S01]  /*1190*/  MOV R189, UR5 ;  /* 0x0000000500bd7c02 */ /* 0x000fe20008000f00 */
[----:B------:R-:W-:Y:S06]  /*11a0*/  BRA `(.L_x_11) ;  /* 0x0000000000187947 */ /* 0x000fec0003800000 */
.L_x_8:
[----:B------:R-:W-:Y:S01]  /*11b0*/  R2UR UR5, R189 ;  /* 0x00000000bd0572ca */ /* 0x000fe200000e0000 */
[----:B------:R-:W-:Y:S02]  /*11c0*/  UISETP.GT.U32.AND UP0, UPT, UR60, 0x1, UPT ;  /* 0x000000013c00788c */ /* 0x000fe4000bf04070 */
[----:B------:R-:W-:Y:S02]  /*11d0*/  ULOP3.LUT UR60, UR60, 0x1, URZ, 0xc0, !UPT ;  /* 0x000000013c3c7892 */ /* 0x000fe4000f8ec03f */
[----:B------:R-:W-:-:S08]  /*11e0*/  USEL UR4, URZ, 0x1, !UP0 ;  /* 0x000000013f047887 */ /* 0x000fd0000c000000 */
[----:B------:R-:W-:-:S06]  /*11f0*/  ULOP3.LUT UR5, UR5, UR4, URZ, 0x3c, !UPT ;  /* 0x0000000405057292 */ /* 0x000fcc000f8e3c3f */
[----:B------:R-:W-:-:S07]  /*1200*/  MOV R189, UR5 ;  /* 0x0000000500bd7c02 */ /* 0x000fce0008000f00 */
.L_x_11:
        /* <DEDUP_REMOVED lines=9> */
[----:B------:R-:W-:Y:S02]  /*12a0*/  R2UR UR4, R19 ;  /* 0x00000000130472ca */ /* 0x000fe400000e0000 */
[----:B------:R-:W-:-:S11]  /*12b0*/  MOV R23, R0 ;  /* 0x0000000000177202 */ /* 0x000fd60000000f00 */
[----:B------:R-:W-:-:S06]  /*12c0*/  UISETP.NE.AND UP0, UPT, UR4, 0x4, UPT ;  /* 0x000000040400788c */ /* 0x000fcc000bf05270 */
[----:B------:R-:W-:-:S13]  /*12d0*/  PLOP3.LUT P0, PT, PT, PT, UP0, 0x80, 0x0 ;  /* 0x000000000000781c */ /* 0x000fda0003f0f008 */
[----:B------:R-:W-:Y:S05]  /*12e0*/  @P0 BRA `(.L_x_15) ;  /* 0x00000000001c0947 */ /* 0x000fea0003800000 */
[----:B------:R-:W-:Y:S01]  /*12f0*/  LEA R23, R0, 0x3, 0x1 ;  /* 0x0000000300177811 */ /* 0x000fe200078e08ff */
[----:B------:R-:W-:Y:S06]  /*1300*/  BRA `(.L_x_15) ;  /* 0x0000000000147947 */ /* 0x000fec0003800000 */
.L_x_14:
[----:B------:R-:W-:Y:S01]  /*1310*/  LEA R23, R0, 0x2, 0x1 ;  /* 0x0000000200177811 */ /* 0x000fe200078e08ff */
[----:B------:R-:W-:Y:S06]  /*1320*/  BRA `(.L_x_15) ;  /* 0x00000000000c7947 */ /* 0x000fec0003800000 */
.L_x_13:
[----:B------:R-:W-:Y:S01]  /*1330*/  LEA R23, R0, 0x1, 0x1 ;  /* 0x0000000100177811 */ /* 0x000fe200078e08ff */
[----:B------:R-:W-:Y:S06]  /*1340*/  BRA `(.L_x_15) ;  /* 0x0000000000047947 */ /* 0x000fec0003800000 */
.L_x_12:
[----:B------:R-:W-:-:S07]  /*1350*/  IMAD.SHL.U32 R23, R0, 0x2, RZ ;  /* 0x0000000200177824 */ /* 0x000fce00078e00ff */
.L_x_15:
[----:B------:R-:W-:Y:S01]  /*1360*/  R2UR UR5, R16 ;  /* 0x00000000100572ca */ /* 0x000fe200000e0000 */
[----:B------:R-:W-:Y:S01]  /*1370*/  ULDC UR4, c[0x0][0x28c] ;  /* 0x0000a30000047ab9 */ /* 0x000fe20000000800 */
[----:B------:R-:W-:Y:S01]  /*1380*/  LEA R0, R0, 0xff, 0x7 ;  /* 0x000000ff00007811 */ /* 0x000fe200078e38ff */
[----:B------:R-:W-:-:S03]  /*1390*/  UIADD3 UR4, UR4, 0x7f, URZ ;  /* 0x0000007f04047890 */ /* 0x000fc6000fffe03f */
[----:B------:R-:W-:-:S04]  /*13a0*/  SHF.R.S32.HI R3, RZ, 0x1f, R0 ;  /* 0x0000001fff037819 */ /* 0x000fc80000011400 */
[----:B------:R-:W-:-:S03]  /*13b0*/  LEA.HI R3, R3, R0, RZ, 0x7 ;  /* 0x0000000003037211 */ /* 0x000fc600078f38ff */
[----:B------:R-:W-:Y:S01]  /*13c0*/  ULOP3.LUT UR6, UR5, 0x1, URZ, 0xfc, !UPT ;  /* 0x0000000105067892 */ /* 0x000fe2000f8efc3f */
[----:B------:R-:W-:Y:S01]  /*13d0*/  SHF.R.S32.HI R3, RZ, 0x7, R3 ;  /* 0x00000007ff037819 */ /* 0x000fe20000011403 */
[----:B------:R-:W-:Y:S02]  /*13e0*/  USHF.R.S32.HI UR5, URZ, 0x1f, UR4 ;  /* 0x0000001f3f057899 */ /* 0x000fe40008011404 */
[----:B------:R-:W-:Y:S02]  /*13f0*/  UISETP.NE.AND UP0, UPT, UR6, 0x3, UPT ;  /* 0x000000030600788c */ /* 0x000fe4000bf05270 */
[----:B------:R-:W-:-:S04]  /*1400*/  ULEA.HI UR5, UR5, UR4, URZ, 0x7 ;  /* 0x0000000405057291 */ /* 0x000fc8000f8f383f */
[----:B------:R-:W-:Y:S01]  /*1410*/  PLOP3.LUT P0, PT, PT, PT, UP0, 0x80, 0x0 ;  /* 0x000000000000781c */ /* 0x000fe20003f0f008 */
[----:B------:R-:W-:-:S06]  /*1420*/  USHF.R.S32.HI UR5, URZ, 0x7, UR5 ;  /* 0x000000073f057899 */ /* 0x000fcc0008011405 */
[----:B------:R-:W-:-:S06]  /*1430*/  VIMNMX R9, R3, UR5, PT ;  /* 0x0000000503097c48 */ /* 0x000fcc000bfe0100 */
[----:B------:R-:W-:Y:S05]  /*1440*/  @!P0 BRA `(.L_x_16) ;  /* 0x0000000000048947 */ /* 0x000fea0003800000 */
[----:B------:R-:W-:Y:S01]  /*1450*/  BPT.TRAP 0x1 ;  /* 0x000000040000795c */ /* 0x000fe20000300000 */
.L_x_16:
[----:B------:R-:W1:Y:S01]  /*1460*/  S2UR UR4, SR_CgaCtaId ;  /* 0x00000000000479c3 */ /* 0x000e620000008800 */
[----:B------:R-:W-:Y:S01]  /*1470*/  R2UR UR6, R189 ;  /* 0x00000000bd0672ca */ /* 0x000fe200000e0000 */
[----:B------:R-:W-:Y:S01]  /*1480*/  UMOV UR38, 0x400 ;  /* 0x0000040000267882 */ /* 0x000fe20000000000 */
[----:B------:R-:W-:-:S11]  /*1490*/  R2UR UR5, R190 ;  /* 0x00000000be0572ca */ /* 0x000fd600000e0000 */
[----:B------:R-:W-:Y:S02]  /*14a0*/  MOV R0, UR6 ;  /* 0x0000000600007c02 */ /* 0x000fe40008000f00 */
[----:B------:R-:W-:Y:S02]  /*14b0*/  UISETP.NE.AND UP0, UPT, UR5, 0x3, UPT ;  /* 0x000000030500788c */ /* 0x000fe4000bf05270 */
[----:B------:R-:W-:-:S04]  /*14c0*/  SHF.L.U32 R0, R0, 0x1f, RZ ;  /* 0x0000001f00007819 */ /* 0x000fc800000006ff */
[----:B------:R-:W-:Y:S01]  /*14d0*/  PLOP3.LUT P0, PT, PT, PT, UP0, 0x80, 0x0 ;  /* 0x000000000000781c */ /* 0x000fe20003f0f008 */
[----:B-1----:R-:W-:-:S04]  /*14e0*/  ULEA UR38, UR4, UR38, 0x18 ;  /* 0x0000002604267291 */ /* 0x002fc8000f8ec03f */
[----:B------:R-:W-:-:S09]  /*14f0*/  ULEA UR4, UR60, UR38, 0x3 ;  /* 0x000000263c047291 */ /* 0x000fd2000f8e183f */
[----:B------:R-:W1:Y:S02]  /*1500*/  SYNCS.PHASECHK.TRANS64.TRYWAIT P1, [UR4+0x4c450], R0 ;  /* 0x04c45000ff0075a7 */ /* 0x000e640008020144 */
[----:B-1----:R-:W-:Y:S05]  /*1510*/  @!P1 BRA `(.L_x_17) ;  /* 0x000000e000749947 */ /* 0x002fea0003800000 */
.L_x_130:
[----:B------:R-:W-:Y:S05]  /*1520*/  @!P0 BRA `(.L_x_18) ;  /* 0x0000000000048947 */ /* 0x000fea0003800000 */
[----:B------:R-:W-:Y:S01]  /*1530*/  BPT.TRAP 0x1 ;  /* 0x000000040000795c */ /* 0x000fe20000300000 */
.L_x_18:
[----:B------:R-:W-:Y:S01]  /*1540*/  ULEA UR5, UR37, UR38, 0x3 ;  /* 0x0000002625057291 */ /* 0x000fe2000f8e183f */
[----:B-1----:R-:W-:Y:S01]  /*1550*/  SHF.L.U32 R3, R184, 0x1f, RZ ;  /* 0x0000001fb8037819 */ /* 0x002fe200000006ff */
[----:B------:R-:W-:Y:S01]  /*1560*/  UIADD3 UR4, UR38, 0x4c490, URZ ;  /* 0x0004c49026047890 */ /* 0x000fe2000fffe03f */
[----:B------:R-:W-:Y:S02]  /*1570*/  R2UR UR6, R19 ;  /* 0x00000000130672ca */ /* 0x000fe400000e0000 */
[----:B------:R-:W-:-:S04]  /*1580*/  SHF.L.U32 R4, R185, 0x1f, RZ ;  /* 0x0000001fb9047819 */ /* 0x000fc800000006ff */
[----:B------:R-:W1:Y:S07]  /*1590*/  SYNCS.PHASECHK.TRANS64.TRYWAIT P1, [UR5+0x4c400], R3 ;  /* 0x04c40003ff0075a7 */ /* 0x000e6e0008020145 */
[----:B------:R-:W-:Y:S02]  /*15a0*/  ULEA UR49, UR6, 0xfffffff8, 0x3 ;  /* 0xfffffff806317891 */ /* 0x000fe4000f8e183f */
[----:B------:R-:W-:Y:S02]  /*15b0*/  ULEA UR6, UR6, UR4, 0x3 ;  /* 0x0000000406067291 */ /* 0x000fe4000f8e183f */
[----:B------:R-:W-:-:S04]  /*15c0*/  ULOP3.LUT UR49, UR49, 0x8, URZ, 0xc, !UPT ;  /* 0x0000000831317892 */ /* 0x000fc8000f8e0c3f */
[----:B------:R-:W-:Y:S01]  /*15d0*/  MOV R0, UR6 ;  /* 0x0000000600007c02 */ /* 0x000fe20008000f00 */
[----:B-1----:R-:W-:Y:S07]  /*15e0*/  @!P1 BRA `(.L_x_19) ;  /* 0x000000e000589947 */ /* 0x002fee0003800000 */
.L_x_131:
[----:B------:R-:W-:-:S13]  /*15f0*/  R2UR UR6, R0 ;  /* 0x00000000000672ca */ /* 0x000fda00000e0000 */
[----:B------:R-:W2:Y:S02]  /*1600*/  SYNCS.PHASECHK.TRANS64.TRYWAIT P1, [UR6+-0x8], R4 ;  /* 0xfffff804ff0075a7 */ /* 0x000ea40008020146 */
[----:B--2---:R-:W-:Y:S05]  /*1610*/  @!P1 BRA `(.L_x_20) ;  /* 0x000000e000649947 */ /* 0x004fea0003800000 */
.L_x_132:
[----:B------:R-:W-:Y:S01]  /*1620*/  UIADD3 UR7, UR38, 0xc000, URZ ;  /* 0x0000c00026077890 */ /* 0x000fe2000fffe03f */
[----:B------:R-:W-:Y:S01]  /*1630*/  WARPGROUP.ARRIVE ;  /* 0x00000000000079c5 */ /* 0x000fe20000000000 */
[----:B------:R-:W-:Y:S01]  /*1640*/  USHF.R.U32.HI UR6, URZ, 0x4, UR38 ;  /* 0x000000043f067899 */ /* 0x000fe20008011626 */
[----:B-1----:R-:W-:Y:S01]  /*1650*/  LEA R4, R23, R186, 0x6 ;  /* 0x000000ba17047211 */ /* 0x002fe200078e30ff */
[----:B------:R-:W-:Y:S01]  /*1660*/  USHF.R.U32.HI UR7, URZ, 0x4, UR7 ;  /* 0x000000043f077899 */ /* 0x000fe20008011607 */
[C---:B------:R-:W-:Y:S01]  /*1670*/  IADD3 R3, R187.reuse, 0x8, RZ ;  /* 0x00000008bb037810 */ /* 0x040fe20007ffe0ff */
[----:B------:R-:W-:Y:S01]  /*1680*/  ULOP3.LUT UR6, UR6, 0x3fff, URZ, 0xc0, !UPT ;  /* 0x00003fff06067892 */ /* 0x000fe2000f8ec03f */
[----:B------:R-:W-:Y:S01]  /*1690*/  IADD3 R8, R4, 0x8, RZ ;  /* 0x0000000804087810 */ /* 0x000fe20007ffe0ff */
[----:B------:R-:W-:Y:S01]  /*16a0*/  ULOP3.LUT UR7, UR7, 0x3fff, URZ, 0xc0, !UPT ;  /* 0x00003fff07077892 */ /* 0x000fe2000f8ec03f */
[C---:B------:R-:W-:Y:S01]  /*16b0*/  IADD3 R5, R187.reuse, 0x9, RZ ;  /* 0x00000009bb057810 */ /* 0x040fe20007ffe0ff */
[----:B------:R-:W-:Y:S01]  /*16c0*/  ULOP3.LUT UR6, UR6, 0x10000, URZ, 0xfc, !UPT ;  /* 0x0001000006067892 */ /* 0x000fe2000f8efc3f */
[----:B------:R-:W-:Y:S01]  /*16d0*/  ISETP.GT.AND P2, PT, R8, R187, PT ;  /* 0x000000bb0800720c */ /* 0x000fe20003f44270 */
[----:B------:R-:W-:Y:S01]  /*16e0*/  ULOP3.LUT UR39, UR7, 0x10000, URZ, 0xfc, !UPT ;  /* 0x0001000007277892 */ /* 0x000fe2000f8efc3f */
[----:B------:R-:W-:Y:S01]  /*16f0*/  ISETP.GE.AND P3, PT, R4, R3, PT ;  /* 0x000000030400720c */ /* 0x000fe20003f66270 */
[----:B------:R-:W-:Y:S01]  /*1700*/  UIMAD UR6, UR60, 0x600, UR6 ;  /* 0x000006003c0678a4 */ /* 0x000fe2000f8e0206 */
[C---:B------:R-:W-:Y:S01]  /*1710*/  VIADD R3, R187.reuse, 0x10 ;  /* 0x00000010bb037836 */ /* 0x040fe20000000000 */
[----:B------:R-:W-:Y:S01]  /*1720*/  UIMAD UR48, UR37, 0xc00, UR39 ;  /* 0x00000c00253078a4 */ /* 0x000fe2000f8e0227 */
[----:B------:R-:W-:Y:S01]  /*1730*/  ISETP.GE.AND P1, PT, R8, R187, PT ;  /* 0x000000bb0800720c */ /* 0x000fe20003f26270 */
[----:B------:R-:W-:Y:S01]  /*1740*/  UMOV UR9, 0x40000040 ;  /* 0x4000004000097882 */ /* 0x000fe20000000000 */
[----:B------:R-:W-:Y:S01]  /*1750*/  UMOV UR11, 0x40000040 ;  /* 0x40000040000b7882 */ /* 0x000fe20000000000 */
[----:B------:R-:W-:Y:S01]  /*1760*/  UIADD3 UR56, UR6, 0x2, URZ ;  /* 0x0000000206387890 */ /* 0x000fe2000fffe03f */
[----:B------:R-:W-:Y:S01]  /*1770*/  IMAD.U32 R7, RZ, RZ, UR9 ;  /* 0x00000009ff077e24 */ /* 0x000fe2000f8e00ff */
[----:B------:R-:W-:Y:S01]  /*1780*/  UMOV UR8, UR6 ;  /* 0x0000000600087c82 */ /* 0x000fe20008000000 */
[----:B------:R-:W-:Y:S01]  /*1790*/  UMOV UR10, UR48 ;  /* 0x00000030000a7c82 */ /* 0x000fe20008000000 */
[----:B------:R-:W-:Y:S01]  /*17a0*/  UIADD3 UR58, UR48, 0x2, URZ ;  /* 0x00000002303a7890 */ /* 0x000fe2000fffe03f */
[----:B------:R-:W-:Y:S01]  /*17b0*/  HGMMA.64x128x16.F32.BF16 R24, gdesc[UR8], RZ, !UPT, gsb0 ;  /* 0x01e00000081879f0 */ /* 0x000fe2000c0018ff */
[----:B------:R-:W-:Y:S01]  /*17c0*/  UMOV UR57, 0x40000040 ;  /* 0x4000004000397882 */ /* 0x000fe20000000000 */
[----:B------:R-:W-:Y:S01]  /*17d0*/  UMOV UR59, 0x40000040 ;  /* 0x40000040003b7882 */ /* 0x000fe20000000000 */
[----:B------:R-:W-:Y:S01]  /*17e0*/  MOV R6, UR8 ;  /* 0x0000000800067c02 */ /* 0x000fe20008000f00 */
[----:B------:R-:W-:Y:S01]  /*17f0*/  UIADD3 UR8, UR6, 0x4, URZ ;  /* 0x0000000406087890 */ /* 0x000fe2000fffe03f */
[C---:B------:R-:W-:Y:S01]  /*1800*/  ISETP.GE.AND P4, PT, R4.reuse, R5, PT ;  /* 0x000000050400720c */ /* 0x040fe20003f86270 */
[----:B------:R-:W-:Y:S01]  /*1810*/  UIADD3 UR10, UR48, 0x4, URZ ;  /* 0x00000004300a7890 */ /* 0x000fe2000fffe03f */
[C---:B------:R-:W-:Y:S01]  /*1820*/  VIADD R5, R187.reuse, 0x19 ;  /* 0x00000019bb057836 */ /* 0x040fe20000000000 */
[----:B------:R-:W-:Y:S01]  /*1830*/  UMOV UR9, 0x40000040 ;  /* 0x4000004000097882 */ /* 0x000fe20000000000 */
[----:B------:R-:W-:Y:S01]  /*1840*/  UMOV UR11, 0x40000040 ;  /* 0x40000040000b7882 */ /* 0x000fe20000000000 */
[----:B------:R-:W-:Y:S01]  /*1850*/  UIADD3 UR12, UR6, 0x6, URZ ;  /* 0x00000006060c7890 */ /* 0x000fe2000fffe03f */
[C---:B------:R-:W-:Y:S01]  /*1860*/  ISETP.GE.AND P6, PT, R4.reuse, R3, PT ;  /* 0x000000030400720c */ /* 0x040fe20003fc6270 */
[----:B------:R-:W-:Y:S01]  /*1870*/  UIADD3 UR14, UR48, 0x6, URZ ;  /* 0x00000006300e7890 */ /* 0x000fe2000fffe03f */
[C---:B------:R-:W-:Y:S01]  /*1880*/  IADD3 R3, R187.reuse, 0x18, RZ ;  /* 0x00000018bb037810 */ /* 0x040fe20007ffe0ff */
[----:B------:R-:W-:Y:S01]  /*1890*/  UMOV UR13, 0x40000040 ;  /* 0x40000040000d7882 */ /* 0x000fe20000000000 */
[----:B------:R-:W-:Y:S01]  /*18a0*/  UMOV UR15, 0x40000040 ;  /* 0x40000040000f7882 */ /* 0x000fe20000000000 */
[----:B------:R-:W-:Y:S01]  /*18b0*/  UIADD3 UR16, UR6, 0x200, URZ ;  /* 0x0000020006107890 */ /* 0x000fe2000fffe03f */
[----:B------:R-:W-:Y:S01]  /*18c0*/  IADD3 R11, R187, 0x11, RZ ;  /* 0x00000011bb0b7810 */ /* 0x000fe20007ffe0ff */
[----:B------:R-:W-:Y:S01]  /*18d0*/  UIADD3 UR18, UR48, 0x400, URZ ;  /* 0x0000040030127890 */ /* 0x000fe2000fffe03f */
[----:B------:R-:W-:Y:S01]  /*18e0*/  P2R R13, PR, RZ, 0x1 ;  /* 0x00000001ff0d7803 */ /* 0x000fe20000000000 */
[----:B------:R-:W-:Y:S01]  /*18f0*/  UMOV UR17, 0x40000040 ;  /* 0x4000004000117882 */ /* 0x000fe20000000000 */
[----:B------:R-:W-:Y:S01]  /*1900*/  UMOV UR19, 0x40000040 ;  /* 0x4000004000137882 */ /* 0x000fe20000000000 */
[----:B------:R-:W-:Y:S01]  /*1910*/  UIADD3 UR20, UR6, 0x202, URZ ;  /* 0x0000020206147890 */ /* 0x000fe2000fffe03f */
[----:B------:R-:W-:Y:S01]  /*1920*/  ISETP.GE.AND P5, PT, R4, R11, PT ;  /* 0x0000000b0400720c */ /* 0x000fe20003fa6270 */
[----:B------:R-:W-:Y:S01]  /*1930*/  UIADD3 UR22, UR48, 0x402, URZ ;  /* 0x0000040230167890 */ /* 0x000fe2000fffe03f */
[----:B------:R-:W-:Y:S01]  /*1940*/  UMOV UR21, 0x40000040 ;  /* 0x4000004000157882 */ /* 0x000fe20000000000 */
[----:B------:R-:W-:Y:S01]  /*1950*/  UMOV UR23, 0x40000040 ;  /* 0x4000004000177882 */ /* 0x000fe20000000000 */
[----:B------:R-:W-:-:S02]  /*1960*/  UIADD3 UR24, UR6, 0x204, URZ ;  /* 0x0000020406187890 */ /* 0x000fc4000fffe03f */
[----:B------:R-:W-:Y:S01]  /*1970*/  UIADD3 UR26, UR48, 0x404, URZ ;  /* 0x00000404301a7890 */ /* 0x000fe2000fffe03f */
[----:B------:R-:W-:Y:S01]  /*1980*/  UMOV UR25, 0x40000040 ;  /* 0x4000004000197882 */ /* 0x000fe20000000000 */
[----:B------:R-:W-:Y:S01]  /*1990*/  UMOV UR27, 0x40000040 ;  /* 0x40000040001b7882 */ /* 0x000fe20000000000 */
[----:B------:R-:W-:Y:S02]  /*19a0*/  UIADD3 UR28, UR6, 0x206, URZ ;  /* 0x00000206061c7890 */ /* 0x000fe4000fffe03f */
[----:B------:R-:W-:Y:S01]  /*19b0*/  UIADD3 UR30, UR48, 0x406, URZ ;  /* 0x00000406301e7890 */ /* 0x000fe2000fffe03f */
[----:B------:R-:W-:Y:S01]  /*19c0*/  UMOV UR29, 0x40000040 ;  /* 0x40000040001d7882 */ /* 0x000fe20000000000 */
[----:B------:R-:W-:Y:S01]  /*19d0*/  UMOV UR31, 0x40000040 ;  /* 0x40000040001f7882 */ /* 0x000fe20000000000 */
[----:B------:R-:W-:Y:S02]  /*19e0*/  UIADD3 UR32, UR6, 0x400, URZ ;  /* 0x0000040006207890 */ /* 0x000fe4000fffe03f */
        /* <DEDUP_REMOVED lines=15> */
[----:B------:R-:W-:Y:S01]  /*1ae0*/  ULDC UR6, c[0x0][0x604] ;  /* 0x0001810000067ab9 */ /* 0x000fe20000000800 */
[----:B------:R-:W-:-:S02]  /*1af0*/  WARPGROUP.DEPBAR.LE gsb0, 0x0 ;  /* 0x00008000000079c5 */ /* 0x000fc40000010000 */
[----:B------:R-:W-:-:S06]  /*1b00*/  WARPGROUP.ARRIVE ;  /* 0x00000000000079c5 */ /* 0x000fcc0000000000 */
[----:B------:R-:W-:Y:S03]  /*1b10*/  HGMMA.64x128x16.F32.BF16 R24, gdesc[UR56], R24, gsb0 ;  /* 0x01e00000381879f0 */ /* 0x000fe60008001818 */
[----:B------:R-:W-:Y:S02]  /*1b20*/  WARPGROUP.DEPBAR.LE gsb0, 0x0 ;  /* 0x00008000000079c5 */ /* 0x000fe40000010000 */
[----:B------:R-:W-:-:S07]  /*1b30*/  WARPGROUP.ARRIVE ;  /* 0x00000000000079c5 */ /* 0x000fce0000000000 */
        /* <DEDUP_REMOVED lines=29> */
[----:B------:R-:W-:Y:S02]  /*1d10*/  FSEL R27, R27, -INF , P2 ;  /* 0xff8000001b1b7808 */ /* 0x000fe40001000000 */
[-C--:B------:R-:W-:Y:S02]  /*1d20*/  ISETP.GT.AND P2, PT, R4, R187.reuse, PT ;  /* 0x000000bb0400720c */ /* 0x080fe40003f44270 */
[----:B------:R-:W-:Y:S02]  /*1d30*/  FSEL R26, R26, -INF , P1 ;  /* 0xff8000001a1a7808 */ /* 0x000fe40000800000 */
[----:B------:R-:W-:-:S02]  /*1d40*/  ISETP.GE.AND P1, PT, R4, R187, PT ;  /* 0x000000bb0400720c */ /* 0x000fc40003f26270 */
[----:B------:R-:W-:Y:S02]  /*1d50*/  FSEL R25, R25, -INF , P2 ;  /* 0xff80000019197808 */ /* 0x000fe40001000000 */
[----:B------:R-:W-:Y:S02]  /*1d60*/  FSEL R31, R31, -INF , P2 ;  /* 0xff8000001f1f7808 */ /* 0x000fe40001000000 */
[----:B------:R-:W-:Y:S02]  /*1d70*/  ISETP.GE.AND P2, PT, R4, R5, PT ;  /* 0x000000050400720c */ /* 0x000fe40003f46270 */
[----:B------:R-:W-:Y:S02]  /*1d80*/  IADD3 R5, R187, 0x21, RZ ;  /* 0x00000021bb057810 */ /* 0x000fe40007ffe0ff */
[----:B------:R-:W-:Y:S02]  /*1d90*/  FSEL R24, R24, -INF , P1 ;  /* 0xff80000018187808 */ /* 0x000fe40000800000 */
[----:B------:R-:W-:-:S02]  /*1da0*/  FSEL R30, R30, -INF , P1 ;  /* 0xff8000001e1e7808 */ /* 0x000fc40000800000 */
[C---:B------:R-:W-:Y:S02]  /*1db0*/  ISETP.GE.AND P1, PT, R4.reuse, R3, PT ;  /* 0x000000030400720c */ /* 0x040fe40003f26270 */
[----:B------:R-:W-:Y:S02]  /*1dc0*/  IADD3 R3, R187, 0x20, RZ ;  /* 0x00000020bb037810 */ /* 0x000fe40007ffe0ff */
[----:B------:R-:W-:Y:S02]  /*1dd0*/  FSEL R29, R29, -INF , P4 ;  /* 0xff8000001d1d7808 */ /* 0x000fe40002000000 */
[----:B------:R-:W-:Y:S02]  /*1de0*/  FSEL R35, R35, -INF , P4 ;  /* 0xff80000023237808 */ /* 0x000fe40002000000 */
[----:B------:R-:W-:Y:S01]  /*1df0*/  ISETP.GE.AND P4, PT, R4, R5, PT ;  /* 0x000000050400720c */ /* 0x000fe20003f86270 */
[----:B------:R-:W-:Y:S01]  /*1e00*/  VIADD R5, R187, 0x29 ;  /* 0x00000029bb057836 */ /* 0x000fe20000000000 */
[----:B------:R-:W-:-:S02]  /*1e10*/  FSEL R28, R28, -INF , P3 ;  /* 0xff8000001c1c7808 */ /* 0x000fc40001800000 */
[----:B------:R-:W-:Y:S02]  /*1e20*/  FSEL R34, R34, -INF , P3 ;  /* 0xff80000022227808 */ /* 0x000fe40001800000 */
[C---:B------:R-:W-:Y:S02]  /*1e30*/  ISETP.GE.AND P3, PT, R4.reuse, R3, PT ;  /* 0x000000030400720c */ /* 0x040fe40003f66270 */
[----:B------:R-:W-:Y:S02]  /*1e40*/  IADD3 R3, R187, 0x28, RZ ;  /* 0x00000028bb037810 */ /* 0x000fe40007ffe0ff */
[----:B------:R-:W-:Y:S02]  /*1e50*/  FSEL R33, R33, -INF , P5 ;  /* 0xff80000021217808 */ /* 0x000fe40002800000 */
[----:B------:R-:W-:Y:S02]  /*1e60*/  FSEL R39, R39, -INF , P5 ;  /* 0xff80000027277808 */ /* 0x000fe40002800000 */
[----:B------:R-:W-:-:S02]  /*1e70*/  ISETP.GE.AND P5, PT, R4, R5, PT ;  /* 0x000000050400720c */ /* 0x000fc40003fa6270 */
[----:B------:R-:W-:Y:S02]  /*1e80*/  FSEL R32, R32, -INF , P6 ;  /* 0xff80000020207808 */ /* 0x000fe40003000000 */
[----:B------:R-:W-:Y:S02]  /*1e90*/  FSEL R38, R38, -INF , P6 ;  /* 0xff80000026267808 */ /* 0x000fe40003000000 */
[----:B------:R-:W-:Y:S02]  /*1ea0*/  FMNMX R5, R24, R25, !PT ;  /* 0x0000001918057209 */ /* 0x000fe40007800000 */
[----:B------:R-:W-:Y:S02]  /*1eb0*/  ISETP.GE.AND P6, PT, R4, R3, PT ;  /* 0x000000030400720c */ /* 0x000fe40003fc6270 */
[----:B------:R-:W-:Y:S02]  /*1ec0*/  IADD3 R3, R187, 0x30, RZ ;  /* 0x00000030bb037810 */ /* 0x000fe40007ffe0ff */
[----:B------:R-:W-:-:S02]  /*1ed0*/  FMNMX R8, R28, R5, !PT ;  /* 0x000000051c087209 */ /* 0x000fc40007800000 */
[----:B------:R-:W-:Y:S02]  /*1ee0*/  FSEL R36, R36, -INF , P1 ;  /* 0xff80000024247808 */ /* 0x000fe40000800000 */
[----:B------:R-:W-:Y:S02]  /*1ef0*/  FSEL R42, R42, -INF , P1 ;  /* 0xff8000002a2a7808 */ /* 0x000fe40000800000 */
[----:B------:R-:W-:Y:S02]  /*1f00*/  ISETP.GE.AND P1, PT, R4, R3, PT ;  /* 0x000000030400720c */ /* 0x000fe40003f26270 */
[----:B------:R-:W-:Y:S02]  /*1f10*/  IADD3 R3, R187, 0x31, RZ ;  /* 0x00000031bb037810 */ /* 0x000fe40007ffe0ff */
[----:B------:R-:W-:Y:S02]  /*1f20*/  FMNMX R5, R29, R8, !PT ;  /* 0x000000081d057209 */ /* 0x000fe40007800000 */
[----:B------:R-:W-:-:S02]  /*1f30*/  FSEL R37, R37, -INF , P2 ;  /* 0xff80000025257808 */ /* 0x000fc40001000000 */
[----:B------:R-:W-:Y:S02]  /*1f40*/  FSEL R43, R43, -INF , P2 ;  /* 0xff8000002b2b7808 */ /* 0x000fe40001000000 */
[----:B------:R-:W-:Y:S02]  /*1f50*/  ISETP.GE.AND P2, PT, R4, R3, PT ;  /* 0x000000030400720c */ /* 0x000fe40003f46270 */
[----:B------:R-:W-:Y:S02]  /*1f60*/  IADD3 R3, R187, 0x38, RZ ;  /* 0x00000038bb037810 */ /* 0x000fe40007ffe0ff */
[----:B------:R-:W-:Y:S02]  /*1f70*/  FMNMX R8, R32, R5, !PT ;  /* 0x0000000520087209 */ /* 0x000fe40007800000 */
[----:B------:R-:W-:Y:S02]  /*1f80*/  FSEL R40, R40, -INF , P3 ;  /* 0xff80000028287808 */ /* 0x000fe40001800000 */
[----:B------:R-:W-:-:S02]  /*1f90*/  FSEL R46, R46, -INF , P3 ;  /* 0xff8000002e2e7808 */ /* 0x000fc40001800000 */
[----:B------:R-:W-:Y:S01]  /*1fa0*/  ISETP.GE.AND P3, PT, R4, R3, PT ;  /* 0x000000030400720c */ /* 0x000fe20003f66270 */
[----:B------:R-:W-:Y:S01]  /*1fb0*/  VIADD R3, R187, 0x39 ;  /* 0x00000039bb037836 */ /* 0x000fe20000000000 */
[----:B------:R-:W-:Y:S02]  /*1fc0*/  FMNMX R5, R33, R8, !PT ;  /* 0x0000000821057209 */ /* 0x000fe40007800000 */
[----:B------:R-:W-:Y:S02]  /*1fd0*/  FSEL R41, R41, -INF , P4 ;  /* 0xff80000029297808 */ /* 0x000fe40002000000 */
[----:B------:R-:W-:Y:S02]  /*1fe0*/  FMNMX R8, R36, R5, !PT ;  /* 0x0000000524087209 */ /* 0x000fe40007800000 */
[----:B------:R-:W-:Y:S02]  /*1ff0*/  FSEL R47, R47, -INF , P4 ;  /* 0xff8000002f2f7808 */ /* 0x000fe40002000000 */
[----:B------:R-:W-:-:S02]  /*2000*/  ISETP.GE.AND P4, PT, R4, R3, PT ;  /* 0x000000030400720c */ /* 0x000fc40003f86270 */
[----:B------:R-:W-:Y:S02]  /*2010*/  IADD3 R3, R187, 0x40, RZ ;  /* 0x00000040bb037810 */ /* 0x000fe40007ffe0ff */
[----:B------:R-:W-:Y:S02]  /*2020*/  FMNMX R5, R37, R8, !PT ;  /* 0x0000000825057209 */ /* 0x000fe40007800000 */
[----:B------:R-:W-:Y:S02]  /*2030*/  FSEL R44, R44, -INF , P6 ;  /* 0xff8000002c2c7808 */ /* 0x000fe40003000000 */
[----:B------:R-:W-:Y:S02]  /*2040*/  FSEL R50, R50, -INF , P6 ;  /* 0xff80000032327808 */ /* 0x000fe40003000000 */
[----:B------:R-:W-:Y:S02]  /*2050*/  ISETP.GE.AND P6, PT, R4, R3, PT ;  /* 0x000000030400720c */ /* 0x000fe40003fc6270 */
[----:B------:R-:W-:-:S02]  /*2060*/  IADD3 R3, R187, 0x41, RZ ;  /* 0x00000041bb037810 */ /* 0x000fc40007ffe0ff */
[----:B------:R-:W-:Y:S02]  /*2070*/  FMNMX R8, R40, R5, !PT ;  /* 0x0000000528087209 */ /* 0x000fe40007800000 */
[----:B------:R-:W-:Y:S02]  /*2080*/  FSEL R45, R45, -INF , P5 ;  /* 0xff8000002d2d7808 */ /* 0x000fe40002800000 */
[----:B------:R-:W-:Y:S02]  /*2090*/  FSEL R51, R51, -INF , P5 ;  /* 0xff80000033337808 */ /* 0x000fe40002800000 */
[----:B------:R-:W-:Y:S02]  /*20a0*/  ISETP.GE.AND P5, PT, R4, R3, PT ;  /* 0x000000030400720c */ /* 0x000fe40003fa6270 */
[----:B------:R-:W-:Y:S02]  /*20b0*/  FMNMX R5, R41, R8, !PT ;  /* 0x0000000829057209 */ /* 0x000fe40007800000 */
[----:B------:R-:W-:-:S02]  /*20c0*/  IADD3 R3, R187, 0x48, RZ ;  /* 0x00000048bb037810 */ /* 0x000fc40007ffe0ff */
[----:B------:R-:W-:Y:S02]  /*20d0*/  FSEL R48, R48, -INF , P1 ;  /* 0xff80000030307808 */ /* 0x000fe40000800000 */
[----:B------:R-:W-:Y:S02]  /*20e0*/  FSEL R54, R54, -INF , P1 ;  /* 0xff80000036367808 */ /* 0x000fe40000800000 */
[----:B------:R-:W-:Y:S02]  /*20f0*/  FMNMX R8, R44, R5, !PT ;  /* 0x000000052c087209 */ /* 0x000fe40007800000 */
[----:B------:R-:W-:Y:S01]  /*2100*/  ISETP.GE.AND P1, PT, R4, R3, PT ;  /* 0x000000030400720c */ /* 0x000fe20003f26270 */
[----:B------:R-:W-:Y:S01]  /*2110*/  VIADD R3, R187, 0x49 ;  /* 0x00000049bb037836 */ /* 0x000fe20000000000 */
        /* <DEDUP_REMOVED lines=8> */
[----:B------:R-:W-:Y:S02]  /*21a0*/  ISETP.GE.AND P3, PT, R4, R3, PT ;  /* 0x000000030400720c */ /* 0x000fe40003f66270 */
[----:B------:R-:W-:Y:S02]  /*21b0*/  FMNMX R5, R49, R8, !PT ;  /* 0x0000000831057209 */ /* 0x000fe40007800000 */
[----:B------:R-:W-:Y:S02]  /*21c0*/  IADD3 R3, R187, 0x51, RZ ;  /* 0x00000051bb037810 */ /* 0x000fe40007ffe0ff */
[----:B------:R-:W-:Y:S02]  /*21d0*/  FSEL R53, R53, -INF , P4 ;  /* 0xff80000035357808 */ /* 0x000fe40002000000 */
[----:B------:R-:W-:Y:S02]  /*21e0*/  FSEL R59, R59, -INF , P4 ;  /* 0xff8000003b3b7808 */ /* 0x000fe40002000000 */
[----:B------:R-:W-:-:S02]  /*21f0*/  FMNMX R8, R52, R5, !PT ;  /* 0x0000000534087209 */ /* 0x000fc40007800000 */
[----:B------:R-:W-:Y:S02]  /*2200*/  ISETP.GE.AND P4, PT, R4, R3, PT ;  /* 0x000000030400720c */ /* 0x000fe40003f86270 */
[----:B------:R-:W-:Y:S02]  /*2210*/  IADD3 R3, R187, 0x58, RZ ;  /* 0x00000058bb037810 */ /* 0x000fe40007ffe0ff */
[----:B------:R-:W-:Y:S02]  /*2220*/  FSEL R56, R56, -INF , P6 ;  /* 0xff80000038387808 */ /* 0x000fe40003000000 */
[----:B------:R-:W-:Y:S02]  /*2230*/  FMNMX R5, R53, R8, !PT ;  /* 0x0000000835057209 */ /* 0x000fe40007800000 */
[----:B------:R-:W-:Y:S02]  /*2240*/  FSEL R62, R62, -INF , P6 ;  /* 0xff8000003e3e7808 */ /* 0x000fe40003000000 */
[----:B------:R-:W-:Y:S01]  /*2250*/  ISETP.GE.AND P6, PT, R4, R3, PT ;  /* 0x000000030400720c */ /* 0x000fe20003fc6270 */
[----:B------:R-:W-:Y:S01]  /*2260*/  VIADD R3, R187, 0x59 ;  /* 0x00000059bb037836 */ /* 0x000fe20000000000 */
[----:B------:R-:W-:-:S02]  /*2270*/  FSEL R57, R57, -INF , P5 ;  /* 0xff80000039397808 */ /* 0x000fc40002800000 */
[----:B------:R-:W-:Y:S02]  /*2280*/  FMNMX R8, R56, R5, !PT ;  /* 0x0000000538087209 */ /* 0x000fe40007800000 */
[----:B------:R-:W-:Y:S02]  /*2290*/  ISETP.GE.AND P0, PT, R4, R3, PT ;  /* 0x000000030400720c */ /* 0x000fe40003f06270 */
[----:B------:R-:W-:Y:S02]  /*22a0*/  FSEL R60, R60, -INF , P1 ;  /* 0xff8000003c3c7808 */ /* 0x000fe40000800000 */
[----:B------:R-:W-:Y:S02]  /*22b0*/  FMNMX R5, R57, R8, !PT ;  /* 0x0000000839057209 */ /* 0x000fe40007800000 */
[----:B------:R-:W-:Y:S02]  /*22c0*/  IADD3 R3, R187, 0x60, RZ ;  /* 0x00000060bb037810 */ /* 0x000fe40007ffe0ff */
[----:B------:R-:W-:-:S02]  /*22d0*/  FSEL R66, R66, -INF , P1 ;  /* 0xff80000042427808 */ /* 0x000fc40000800000 */
[----:B------:R-:W-:Y:S02]  /*22e0*/  FSEL R61, R61, -INF , P2 ;  /* 0xff8000003d3d7808 */ /* 0x000fe40001000000 */
[----:B------:R-:W-:Y:S02]  /*22f0*/  FMNMX R8, R60, R5, !PT ;  /* 0x000000053c087209 */ /* 0x000fe40007800000 */
[----:B------:R-:W-:Y:S02]  /*2300*/  ISETP.GE.AND P1, PT, R4, R3, PT ;  /* 0x000000030400720c */ /* 0x000fe40003f26270 */
[----:B------:R-:W-:Y:S02]  /*2310*/  IADD3 R3, R187, 0x61, RZ ;  /* 0x00000061bb037810 */ /* 0x000fe40007ffe0ff */
[----:B------:R-:W-:Y:S02]  /*2320*/  FSEL R64, R64, -INF , P3 ;  /* 0xff80000040407808 */ /* 0x000fe40001800000 */
[----:B------:R-:W-:-:S02]  /*2330*/  FMNMX R5, R61, R8, !PT ;  /* 0x000000083d057209 */ /* 0x000fc40007800000 */
[----:B------:R-:W-:Y:S02]  /*2340*/  FSEL R67, R67, -INF , P2 ;  /* 0xff80000043437808 */ /* 0x000fe40001000000 */
[----:B------:R-:W-:Y:S02]  /*2350*/  ISETP.GE.AND P2, PT, R4, R3, PT ;  /* 0x000000030400720c */ /* 0x000fe40003f46270 */
[----:B------:R-:W-:Y:S02]  /*2360*/  IADD3 R3, R187, 0x68, RZ ;  /* 0x00000068bb037810 */ /* 0x000fe40007ffe0ff */
[----:B------:R-:W-:Y:S02]  /*2370*/  FSEL R65, R65, -INF , P4 ;  /* 0xff80000041417808 */ /* 0x000fe40002000000 */
[----:B------:R-:W-:Y:S02]  /*2380*/  FMNMX R8, R64, R5, !PT ;  /* 0x0000000540087209 */ /* 0x000fe40007800000 */
[----:B------:R-:W-:-:S02]  /*2390*/  FSEL R70, R70, -INF , P3 ;  /* 0xff80000046467808 */ /* 0x000fc40001800000 */
[----:B------:R-:W-:Y:S01]  /*23a0*/  ISETP.GE.AND P3, PT, R4, R3, PT ;  /* 0x000000030400720c */ /* 0x000fe20003f66270 */
[----:B------:R-:W-:Y:S01]  /*23b0*/  VIADD R3, R187, 0x78 ;  /* 0x00000078bb037836 */ /* 0x000fe20000000000 */
[----:B------:R-:W-:Y:S02]  /*23c0*/  FSEL R68, R68, -INF , P6 ;  /* 0xff80000044447808 */ /* 0x000fe40003000000 */
[----:B------:R-:W-:Y:S02]  /*23d0*/  FMNMX R5, R65, R8, !PT ;  /* 0x0000000841057209 */ /* 0x000fe40007800000 */
        /* <DEDUP_REMOVED lines=8> */
[----:B------:R-:W-:-:S02]  /*2460*/  ISETP.GE.AND P4, PT, R4, R3, PT ;  /* 0x000000030400720c */ /* 0x000fc40003f86270 */
[----:B------:R-:W-:Y:S02]  /*2470*/  IADD3 R3, R187, 0x69, RZ ;  /* 0x00000069bb037810 */ /* 0x000fe40007ffe0ff */
[----:B------:R-:W-:Y:S02]  /*2480*/  FSEL R73, R73, -INF , P2 ;  /* 0xff80000049497808 */ /* 0x000fe40001000000 */
[----:B------:R-:W-:Y:S01]  /*2490*/  FMNMX R8, R72, R5, !PT ;  /* 0x0000000548087209 */ /* 0x000fe20007800000 */
[----:B------:R-:W-:Y:S01]  /*24a0*/  VIADD R5, R187, 0x71 ;  /* 0x00000071bb057836 */ /* 0x000fe20000000000 */
[----:B------:R-:W-:Y:S02]  /*24b0*/  FSEL R85, R85, -INF , P4 ;  /* 0xff80000055557808 */ /* 0x000fe40002000000 */
[----:B------:R-:W-:Y:S02]  /*24c0*/  ISETP.GE.AND P4, PT, R4, R3, PT ;  /* 0x000000030400720c */ /* 0x000fe40003f86270 */
[----:B------:R-:W-:-:S02]  /*24d0*/  FSEL R76, R76, -INF , P3 ;  /* 0xff8000004c4c7808 */ /* 0x000fc40001800000 */
[----:B------:R-:W-:Y:S02]  /*24e0*/  FMNMX R11, R73, R8, !PT ;  /* 0x00000008490b7209 */ /* 0x000fe40007800000 */
[----:B------:R-:W-:Y:S02]  /*24f0*/  IADD3 R3, R187, 0x70, RZ ;  /* 0x00000070bb037810 */ /* 0x000fe40007ffe0ff */
[----:B------:R-:W-:Y:S02]  /*2500*/  FSEL R63, R63, -INF , P5 ;  /* 0xff8000003f3f7808 */ /* 0x000fe40002800000 */
[----:B------:R-:W-:Y:S02]  /*2510*/  FSEL R77, R77, -INF , P4 ;  /* 0xff8000004d4d7808 */ /* 0x000fe40002000000 */
[----:B------:R-:W-:Y:S02]  /*2520*/  FMNMX R8, R76, R11, !PT ;  /* 0x0000000b4c087209 */ /* 0x000fe40007800000 */
[----:B------:R-:W-:-:S02]  /*2530*/  ISETP.GE.AND P5, PT, R4, R3, PT ;  /* 0x000000030400720c */ /* 0x000fc40003fa6270 */
[----:B------:R-:W-:Y:S02]  /*2540*/  P2R R10, PR, RZ, 0x40 ;  /* 0x00000040ff0a7803 */ /* 0x000fe40000000000 */
[----:B------:R-:W-:Y:S02]  /*2550*/  FSEL R80, R80, -INF , P5 ;  /* 0xff80000050507808 */ /* 0x000fe40002800000 */
[----:B------:R-:W-:Y:S02]  /*2560*/  FMNMX R3, R77, R8, !PT ;  /* 0x000000084d037209 */ /* 0x000fe40007800000 */
[----:B------:R-:W-:Y:S02]  /*2570*/  ISETP.GE.AND P6, PT, R4, R5, PT ;  /* 0x000000050400720c */ /* 0x000fe40003fc6270 */
[----:B------:R-:W-:Y:S02]  /*2580*/  FMNMX R4, R80, R3, !PT ;  /* 0x0000000350047209 */ /* 0x000fe40007800000 */
[----:B------:R-:W-:-:S02]  /*2590*/  FSEL R81, R81, -INF , P6 ;  /* 0xff80000051517808 */ /* 0x000fc40003000000 */
[----:B------:R-:W-:Y:S02]  /*25a0*/  P2R R12, PR, RZ, 0x1 ;  /* 0x00000001ff0c7803 */ /* 0x000fe40000000000 */
[----:B------:R-:W-:Y:S02]  /*25b0*/  FMNMX R3, R81, R4, !PT ;  /* 0x0000000451037209 */ /* 0x000fe40007800000 */
[----:B------:R-:W-:Y:S02]  /*25c0*/  ISETP.NE.AND P0, PT, R10, RZ, PT ;  /* 0x000000ff0a00720c */ /* 0x000fe40003f05270 */
[----:B------:R-:W-:Y:S02]  /*25d0*/  FMNMX R4, R84, R3, !PT ;  /* 0x0000000354047209 */ /* 0x000fe40007800000 */
[----:B------:R-:W-:Y:S02]  /*25e0*/  P2R R10, PR, RZ, 0x1 ;  /* 0x00000001ff0a7803 */ /* 0x000fe40000000000 */
[----:B------:R-:W-:-:S02]  /*25f0*/  FMNMX R4, R85, R4, !PT ;  /* 0x0000000455047209 */ /* 0x000fc40007800000 */
[----:B------:R-:W-:Y:S02]  /*2600*/  FSEL R78, R78, -INF , P1 ;  /* 0xff8000004e4e7808 */ /* 0x000fe40000800000 */
[----:B------:R-:W-:Y:S01]  /*2610*/  FSEL R83, R83, -INF , P4 ;  /* 0xff80000053537808 */ /* 0x000fe20002000000 */
[----:B------:R-:W1:Y:S01]  /*2620*/  SHFL.BFLY PT, R3, R4, 0x1, 0x1f ;  /* 0x0c201f0004037f89 */ /* 0x000e6200000e0000 */
[----:B------:R-:W-:Y:S02]  /*2630*/  FSEL R82, R82, -INF , P3 ;  /* 0xff80000052527808 */ /* 0x000fe40001800000 */
[----:B------:R-:W-:Y:S02]  /*2640*/  FSEL R87, R87, -INF , P6 ;  /* 0xff80000057577808 */ /* 0x000fe40003000000 */
[----:B------:R-:W-:Y:S02]  /*2650*/  FSEL R79, R79, -INF , P2 ;  /* 0xff8000004f4f7808 */ /* 0x000fe40001000000 */
[----:B------:R-:W-:-:S02]  /*2660*/  FSEL R86, R86, -INF , P5 ;  /* 0xff80000056567808 */ /* 0x000fc40002800000 */
[----:B-1----:R-:W-:-:S05]  /*2670*/  FMNMX R3, R4, R3, !PT ;  /* 0x0000000304037209 */ /* 0x002fca0007800000 */
[----:B------:R-:W1:Y:S02]  /*2680*/  SHFL.BFLY PT, R8, R3, 0x2, 0x1f ;  /* 0x0c401f0003087f89 */ /* 0x000e6400000e0000 */
[----:B-1----:R-:W-:-:S04]  /*2690*/  FMNMX R8, R3, R8, !PT ;  /* 0x0000000803087209 */ /* 0x002fc80007800000 */
[----:B------:R-:W-:-:S04]  /*26a0*/  FSETP.NEU.AND P0, PT, R8, -INF , PT ;  /* 0xff8000000800780b */ /* 0x000fc80003f0d000 */
[----:B------:R-:W-:Y:S02]  /*26b0*/  FSEL R5, R8, RZ, P0 ;  /* 0x000000ff08057208 */ /* 0x000fe40000000000 */
[----:B------:R-:W-:-:S03]  /*26c0*/  ISETP.NE.AND P0, PT, R10, RZ, PT ;  /* 0x000000ff0a00720c */ /* 0x000fc60003f05270 */
[----:B------:R-:W-:Y:S01]  /*26d0*/  FMUL R10, R5, UR6 ;  /* 0x00000006050a7c20 */ /* 0x000fe20008400000 */
[----:B------:R-:W-:Y:S02]  /*26e0*/  FMNMX R5, R26, R27, !PT ;  /* 0x0000001b1a057209 */ /* 0x000fe40007800000 */
[----:B------:R-:W-:Y:S01]  /*26f0*/  FSEL R74, R74, -INF , P0 ;  /* 0xff8000004a4a7808 */ /* 0x000fe20000000000 */
[--C-:B------:R-:W-:Y:S01]  /*2700*/  FFMA R24, R24, UR6, -R10.reuse ;  /* 0x0000000618187c23 */ /* 0x100fe2000800080a */
[----:B------:R-:W-:Y:S01]  /*2710*/  FMNMX R4, R30, R5, !PT ;  /* 0x000000051e047209 */ /* 0x000fe20007800000 */
[--C-:B------:R-:W-:Y:S01]  /*2720*/  FFMA R11, R29, UR6, -R10.reuse ;  /* 0x000000061d0b7c23 */ /* 0x100fe2000800080a */
[----:B------:R-:W-:Y:S01]  /*2730*/  ISETP.NE.AND P0, PT, R12, RZ, PT ;  /* 0x000000ff0c00720c */ /* 0x000fe20003f05270 */
[--C-:B------:R-:W-:Y:S01]  /*2740*/  FFMA R28, R28, UR6, -R10.reuse ;  /* 0x000000061c1c7c23 */ /* 0x100fe2000800080a */
[----:B------:R-:W-:Y:S01]  /*2750*/  FSETP.GEU.AND P1, PT, R24, -126, PT ;  /* 0xc2fc00001800780b */ /* 0x000fe20003f2e000 */
[--C-:B------:R-:W-:Y:S01]  /*2760*/  FFMA R36, R36, UR6, -R10.reuse ;  /* 0x0000000624247c23 */ /* 0x100fe2000800080a */
[----:B------:R-:W-:Y:S01]  /*2770*/  FMNMX R5, R31, R4, !PT ;  /* 0x000000041f057209 */ /* 0x000fe20007800000 */
[--C-:B------:R-:W-:Y:S01]  /*2780*/  FFMA R3, R25, UR6, -R10.reuse ;  /* 0x0000000619037c23 */ /* 0x100fe2000800080a */
[----:B------:R-:W-:Y:S01]  /*2790*/  FSETP.GEU.AND P4, PT, R11, -126, PT ;  /* 0xc2fc00000b00780b */ /* 0x000fe20003f8e000 */
[--C-:B------:R-:W-:Y:S01]  /*27a0*/  FFMA R21, R41, UR6, -R10.reuse ;  /* 0x0000000629157c23 */ /* 0x100fe2000800080a */
[----:B------:R-:W-:Y:S01]  /*27b0*/  FMNMX R4, R34, R5, !PT ;  /* 0x0000000522047209 */ /* 0x000fe20007800000 */
[--C-:B------:R-:W-:Y:S01]  /*27c0*/  FFMA R32, R32, UR6, -R10.reuse ;  /* 0x0000000620207c23 */ /* 0x100fe2000800080a */
[----:B------:R-:W-:Y:S01]  /*27d0*/  FSEL R75, R75, -INF , P0 ;  /* 0xff8000004b4b7808 */ /* 0x000fe20000000000 */
[--C-:B------:R-:W-:Y:S01]  /*27e0*/  FFMA R40, R40, UR6, -R10.reuse ;  /* 0x0000000628287c23 */ /* 0x100fe2000800080a */
[----:B------:R-:W-:Y:S01]  /*27f0*/  FMNMX R5, R35, R4, !PT ;  /* 0x0000000423057209 */ /* 0x000fe20007800000 */
[--C-:B------:R-:W-:Y:S01]  /*2800*/  FFMA R48, R48, UR6, -R10.reuse ;  /* 0x0000000630307c23 */ /* 0x100fe2000800080a */
[----:B------:R-:W-:Y:S01]  /*2810*/  ISETP.NE.AND P0, PT, R13, RZ, PT ;  /* 0x000000ff0d00720c */ /* 0x000fe20003f05270 */
[----:B------:R-:W-:Y:S01]  /*2820*/  @!P1 FMUL R24, R24, 0.5 ;  /* 0x3f00000018189820 */ /* 0x000fe20000400000 */
[----:B------:R-:W-:Y:S01]  /*2830*/  FMNMX R4, R38, R5, !PT ;  /* 0x0000000526047209 */ /* 0x000fe20007800000 */
[--C-:B------:R-:W-:Y:S01]  /*2840*/  FFMA R13, R33, UR6, -R10.reuse ;  /* 0x00000006210d7c23 */ /* 0x100fe2000800080a */
[----:B------:R-:W-:Y:S01]  /*2850*/  FSETP.GEU.AND P3, PT, R28, -126, PT ;  /* 0xc2fc00001c00780b */ /* 0x000fe20003f6e000 */
[----:B------:R-:W1:Y:S01]  /*2860*/  MUFU.EX2 R148, R24 ;  /* 0x0000001800947308 */ /* 0x000e620000000800 */
[----:B------:R-:W-:Y:S01]  /*2870*/  FMNMX R5, R39, R4, !PT ;  /* 0x0000000427057209 */ /* 0x000fe20007800000 */
[----:B------:R-:W-:Y:S01]  /*2880*/  @!P4 FMUL R11, R11, 0.5 ;  /* 0x3f0000000b0bc820 */ /* 0x000fe20000400000 */
[----:B------:R-:W-:Y:S01]  /*2890*/  FSETP.GEU.AND P6, PT, R13, -126, PT ;  /* 0xc2fc00000d00780b */ /* 0x000fe20003fce000 */
[--C-:B------:R-:W-:Y:S01]  /*28a0*/  FFMA R25, R45, UR6, -R10.reuse ;  /* 0x000000062d197c23 */ /* 0x100fe2000800080a */
[----:B------:R-:W-:Y:S01]  /*28b0*/  FMNMX R4, R42, R5, !PT ;  /* 0x000000052a047209 */ /* 0x000fe20007800000 */
[--C-:B------:R-:W-:Y:S01]  /*28c0*/  FFMA R15, R37, UR6, -R10.reuse ;  /* 0x00000006250f7c23 */ /* 0x100fe2000800080a */
[----:B------:R-:W-:Y:S01]  /*28d0*/  FSETP.GEU.AND P2, PT, R3, -126, PT ;  /* 0xc2fc00000300780b */ /* 0x000fe20003f4e000 */
[----:B------:R-:W2:Y:S01]  /*28e0*/  MUFU.EX2 R11, R11 ;  /* 0x0000000b000b7308 */ /* 0x000ea20000000800 */
[----:B------:R-:W-:Y:S01]  /*28f0*/  FMNMX R5, R43, R4, !PT ;  /* 0x000000042b057209 */ /* 0x000fe20007800000 */
[--C-:B------:R-:W-:Y:S01]  /*2900*/  FFMA R33, R53, UR6, -R10.reuse ;  /* 0x0000000635217c23 */ /* 0x100fe2000800080a */
[----:B------:R-:W-:Y:S01]  /*2910*/  FSETP.GEU.AND P5, PT, R32, -126, PT ;  /* 0xc2fc00002000780b */ /* 0x000fe20003fae000 */
[----:B------:R-:W-:Y:S01]  /*2920*/  @!P3 FMUL R28, R28, 0.5 ;  /* 0x3f0000001c1cb820 */ /* 0x000fe20000400000 */
[----:B------:R-:W-:Y:S01]  /*2930*/  FMNMX R4, R46, R5, !PT ;  /* 0x000000052e047209 */ /* 0x000fe20007800000 */
[--C-:B------:R-:W-:Y:S01]  /*2940*/  FFMA R44, R44, UR6, -R10.reuse ;  /* 0x000000062c2c7c23 */ /* 0x100fe2000800080a */
[--C-:B------:R-:W-:Y:S01]  /*2950*/  FFMA R52, R52, UR6, -R10.reuse ;  /* 0x0000000634347c23 */ /* 0x100fe2000800080a */
[----:B------:R-:W-:Y:S01]  /*2960*/  @!P6 FMUL R13, R13, 0.5 ;  /* 0x3f0000000d0de820 */ /* 0x000fe20000400000 */
[----:B-1----:R-:W-:Y:S01]  /*2970*/  @!P1 FMUL R148, R148, R148 ;  /* 0x0000009494949220 */ /* 0x002fe20000400000 */
[----:B------:R-:W-:Y:S01]  /*2980*/  FSETP.GEU.AND P1, PT, R36, -126, PT ;  /* 0xc2fc00002400780b */ /* 0x000fe20003f2e000 */
[----:B------:R-:W1:Y:S01]  /*2990*/  MUFU.EX2 R150, R28 ;  /* 0x0000001c00967308 */ /* 0x000e620000000800 */
[----:B------:R-:W-:Y:S01]  /*29a0*/  FMNMX R5, R47, R4, !PT ;  /* 0x000000042f057209 */ /* 0x000fe20007800000 */
[----:B------:R-:W-:Y:S01]  /*29b0*/  @!P2 FMUL R3, R3, 0.5 ;  /* 0x3f0000000303a820 */ /* 0x000fe20000400000 */
[--C-:B------:R-:W-:Y:S01]  /*29c0*/  FFMA R41, R60, UR6, -R10.reuse ;  /* 0x000000063c297c23 */ /* 0x100fe2000800080a */
[--C-:B------:R-:W-:Y:S01]  /*29d0*/  FFMA R57, R57, UR6, -R10.reuse ;  /* 0x0000000639397c23 */ /* 0x100fe2000800080a */
[----:B------:R-:W-:Y:S01]  /*29e0*/  FMNMX R4, R50, R5, !PT ;  /* 0x0000000532047209 */ /* 0x000fe20007800000 */
[----:B--2---:R-:W-:Y:S01]  /*29f0*/  @!P4 FMUL R11, R11, R11 ;  /* 0x0000000b0b0bc220 */ /* 0x004fe20000400000 */
[----:B------:R-:W-:Y:S01]  /*2a00*/  FSETP.GEU.AND P4, PT, R21, -126, PT ;  /* 0xc2fc00001500780b */ /* 0x000fe20003f8e000 */
[----:B------:R-:W2:Y:S01]  /*2a10*/  MUFU.EX2 R13, R13 ;  /* 0x0000000d000d7308 */ /* 0x000ea20000000800 */
[----:B------:R-:W-:Y:S01]  /*2a20*/  FMNMX R5, R51, R4, !PT ;  /* 0x0000000433057209 */ /* 0x000fe20007800000 */
[----:B------:R-:W-:Y:S01]  /*2a30*/  @!P5 FMUL R32, R32, 0.5 ;  /* 0x3f0000002020d820 */ /* 0x000fe20000400000 */
[--C-:B------:R-:W-:Y:S01]  /*2a40*/  FFMA R29, R49, UR6, -R10.reuse ;  /* 0x00000006311d7c23 */ /* 0x100fe2000800080a */
[----:B------:R-:W-:Y:S01]  /*2a50*/  @!P1 FMUL R36, R36, 0.5 ;  /* 0x3f00000024249820 */ /* 0x000fe20000400000 */
[----:B------:R-:W-:Y:S01]  /*2a60*/  FMNMX R4, R54, R5, !PT ;  /* 0x0000000536047209 */ /* 0x000fe20007800000 */
[--C-:B------:R-:W-:Y:S01]  /*2a70*/  FFMA R65, R65, UR6, -R10.reuse ;  /* 0x0000000641417c23 */ /* 0x100fe2000800080a */
[--C-:B------:R-:W-:Y:S01]  /*2a80*/  FFMA R37, R56, UR6, -R10.reuse ;  /* 0x0000000638257c23 */ /* 0x100fe2000800080a */
[----:B------:R-:W3:Y:S01]  /*2a90*/  MUFU.EX2 R146, R36 ;  /* 0x0000002400927308 */ /* 0x000ee20000000800 */
[----:B------:R-:W-:Y:S01]  /*2aa0*/  FMNMX R5, R55, R4, !PT ;  /* 0x0000000437057209 */ /* 0x000fe20007800000 */
[----:B-1----:R-:W-:Y:S01]  /*2ab0*/  @!P3 FMUL R150, R150, R150 ;  /* 0x000000969696b220 */ /* 0x002fe20000400000 */
[----:B------:R-:W-:Y:S01]  /*2ac0*/  FSETP.GEU.AND P3, PT, R40, -126, PT ;  /* 0xc2fc00002800780b */ /* 0x000fe20003f6e000 */
[----:B------:R-:W-:Y:S01]  /*2ad0*/  @!P4 FMUL R21, R21, 0.5 ;  /* 0x3f0000001515c820 */ /* 0x000fe20000400000 */
[----:B------:R-:W-:Y:S01]  /*2ae0*/  FMNMX R4, R58, R5, !PT ;  /* 0x000000053a047209 */ /* 0x000fe20007800000 */
[--C-:B------:R-:W-:Y:S01]  /*2af0*/  FFMA R45, R64, UR6, -R10.reuse ;  /* 0x00000006402d7c23 */ /* 0x100fe2000800080a */
[--C-:B------:R-:W-:Y:S01]  /*2b00*/  FFMA R53, R72, UR6, -R10.reuse ;  /* 0x0000000648357c23 */ /* 0x100fe2000800080a */
[----:B------:R-:W1:Y:S01]  /*2b10*/  MUFU.EX2 R3, R3 ;  /* 0x0000000300037308 */ /* 0x000e620000000800 */
[----:B------:R-:W-:Y:S01]  /*2b20*/  FMNMX R5, R59, R4, !PT ;  /* 0x000000043b057209 */ /* 0x000fe20007800000 */
[----:B--2---:R-:W-:Y:S01]  /*2b30*/  @!P6 FMUL R13, R13, R13 ;  /* 0x0000000d0d0de220 */ /* 0x004fe20000400000 */
[----:B------:R-:W-:Y:S01]  /*2b40*/  FSETP.GEU.AND P6, PT, R25, -126, PT ;  /* 0xc2fc00001900780b */ /* 0x000fe20003fce000 */
[--C-:B------:R-:W-:Y:S01]  /*2b50*/  FFMA R69, R69, UR6, -R10.reuse ;  /* 0x0000000645457c23 */ /* 0x100fe2000800080a */
[----:B------:R-:W-:Y:S01]  /*2b60*/  FMNMX R4, R62, R5, !PT ;  /* 0x000000053e047209 */ /* 0x000fe20007800000 */
[--C-:B------:R-:W-:Y:S01]  /*2b70*/  FFMA R61, R61, UR6, -R10.reuse ;  /* 0x000000063d3d7c23 */ /* 0x100fe2000800080a */
[--C-:B------:R-:W-:Y:S01]  /*2b80*/  FFMA R77, R77, UR6, -R10.reuse ;  /* 0x000000064d4d7c23 */ /* 0x100fe2000800080a */
[----:B------:R-:W2:Y:S01]  /*2b90*/  MUFU.EX2 R21, R21 ;  /* 0x0000001500157308 */ /* 0x000ea20000000800 */
[----:B---3--:R-:W-:Y:S01]  /*2ba0*/  @!P1 FMUL R146, R146, R146 ;  /* 0x0000009292929220 */ /* 0x008fe20000400000 */
[----:B------:R-:W-:Y:S01]  /*2bb0*/  FMNMX R5, R63, R4, !PT ;  /* 0x000000043f057209 */ /* 0x000fe20007800000 */
[----:B------:R-:W-:Y:S01]  /*2bc0*/  @!P3 FMUL R40, R40, 0.5 ;  /* 0x3f0000002828b820 */ /* 0x000fe20000400000 */
[----:B------:R-:W-:Y:S01]  /*2bd0*/  FSETP.GEU.AND P1, PT, R48, -126, PT ;  /* 0xc2fc00003000780b */ /* 0x000fe20003f2e000 */
[--C-:B------:R-:W-:Y:S01]  /*2be0*/  FFMA R49, R68, UR6, -R10.reuse ;  /* 0x0000000644317c23 */ /* 0x100fe2000800080a */
[----:B------:R-:W-:Y:S01]  /*2bf0*/  FMNMX R4, R66, R5, !PT ;  /* 0x0000000542047209 */ /* 0x000fe20007800000 */
[--C-:B------:R-:W-:Y:S01]  /*2c00*/  FFMA R76, R76, UR6, -R10.reuse ;  /* 0x000000064c4c7c23 */ /* 0x100fe2000800080a */
[----:B------:R-:W3:Y:S01]  /*2c10*/  MUFU.EX2 R144, R32 ;  /* 0x0000002000907308 */ /* 0x000ee20000000800 */
[----:B------:R-:W-:Y:S01]  /*2c20*/  @!P6 FMUL R25, R25, 0.5 ;  /* 0x3f0000001919e820 */ /* 0x000fe20000400000 */
[----:B------:R-:W-:Y:S01]  /*2c30*/  FMNMX R5, R67, R4, !PT ;  /* 0x0000000443057209 */ /* 0x000fe20007800000 */
[----:B-1----:R-:W-:Y:S01]  /*2c40*/  @!P2 FMUL R3, R3, R3 ;  /* 0x000000030303a220 */ /* 0x002fe20000400000 */
[----:B------:R-:W-:Y:S01]  /*2c50*/  FSETP.GEU.AND P2, PT, R15, -126, PT ;  /* 0xc2fc00000f00780b */ /* 0x000fe20003f4e000 */
[--C-:B------:R-:W-:Y:S01]  /*2c60*/  FFMA R81, R81, UR6, -R10.reuse ;  /* 0x0000000651517c23 */ /* 0x100fe2000800080a */
[----:B------:R-:W-:Y:S01]  /*2c70*/  FMNMX R4, R70, R5, !PT ;  /* 0x0000000546047209 */ /* 0x000fe20007800000 */
[--C-:B------:R-:W-:Y:S01]  /*2c80*/  FFMA R84, R84, UR6, -R10.reuse ;  /* 0x0000000654547c23 */ /* 0x100fe2000800080a */
[----:B------:R-:W1:Y:S01]  /*2c90*/  MUFU.EX2 R140, R40 ;  /* 0x00000028008c7308 */ /* 0x000e620000000800 */
[----:B------:R-:W-:Y:S01]  /*2ca0*/  @!P1 FMUL R48, R48, 0.5 ;  /* 0x3f00000030309820 */ /* 0x000fe20000400000 */
[----:B------:R-:W-:Y:S01]  /*2cb0*/  FMNMX R5, R71, R4, !PT ;  /* 0x0000000447057209 */ /* 0x000fe20007800000 */
[----:B--2---:R-:W-:Y:S01]  /*2cc0*/  @!P4 FMUL R21, R21, R21 ;  /* 0x000000151515c220 */ /* 0x004fe20000400000 */
[----:B------:R-:W-:Y:S01]  /*2cd0*/  FSETP.GEU.AND P4, PT, R33, -126, PT ;  /* 0xc2fc00002100780b */ /* 0x000fe20003f8e000 */
[--C-:B------:R-:W-:Y:S01]  /*2ce0*/  FFMA R73, R73, UR6, -R10.reuse ;  /* 0x0000000649497c23 */ /* 0x100fe2000800080a */
[----:B------:R-:W-:Y:S01]  /*2cf0*/  FMNMX R4, R74, R5, !PT ;  /* 0x000000054a047209 */ /* 0x000fe20007800000 */
[--C-:B------:R-:W-:Y:S01]  /*2d00*/  FFMA R80, R80, UR6, -R10.reuse ;  /* 0x0000000650507c23 */ /* 0x100fe2000800080a */
[----:B------:R-:W2:Y:S01]  /*2d10*/  MUFU.EX2 R136, R48 ;  /* 0x0000003000887308 */ /* 0x000ea20000000800 */
[----:B---3--:R-:W-:Y:S01]  /*2d20*/  @!P5 FMUL R144, R144, R144 ;  /* 0x000000909090d220 */ /* 0x008fe20000400000 */
[----:B------:R-:W-:Y:S01]  /*2d30*/  FMNMX R5, R75, R4, !PT ;  /* 0x000000044b057209 */ /* 0x000fe20007800000 */
[----:B------:R-:W-:Y:S01]  /*2d40*/  @!P2 FMUL R15, R15, 0.5 ;  /* 0x3f0000000f0fa820 */ /* 0x000fe20000400000 */
[----:B------:R-:W-:Y:S01]  /*2d50*/  FSETP.GEU.AND P5, PT, R44, -126, PT ;  /* 0xc2fc00002c00780b */ /* 0x000fe20003fae000 */
[----:B------:R-:W-:Y:S01]  /*2d60*/  FFMA R10, R85, UR6, -R10 ;  /* 0x00000006550a7c23 */ /* 0x000fe2000800080a */
[----:B------:R-:W-:-:S02]  /*2d70*/  FMNMX R4, R78, R5, !PT ;  /* 0x000000054e047209 */ /* 0x000fc40007800000 */
[----:B------:R-:W3:Y:S01]  /*2d80*/  MUFU.EX2 R25, R25 ;  /* 0x0000001900197308 */ /* 0x000ee20000000800 */
[----:B------:R-:W-:Y:S01]  /*2d90*/  @!P4 FMUL R33, R33, 0.5 ;  /* 0x3f0000002121c820 */ /* 0x000fe20000400000 */
[----:B------:R-:W-:Y:S01]  /*2da0*/  FMNMX R5, R79, R4, !PT ;  /* 0x000000044f057209 */ /* 0x000fe20007800000 */
[----:B-1----:R-:W-:Y:S01]  /*2db0*/  @!P3 FMUL R140, R140, R140 ;  /* 0x0000008c8c8cb220 */ /* 0x002fe20000400000 */
[----:B------:R-:W-:Y:S02]  /*2dc0*/  FSETP.GEU.AND P3, PT, R52, -126, PT ;  /* 0xc2fc00003400780b */ /* 0x000fe40003f6e000 */
[----:B------:R-:W-:Y:S02]  /*2dd0*/  FMNMX R4, R82, R5, !PT ;  /* 0x0000000552047209 */ /* 0x000fe40007800000 */
[----:B------:R-:W1:Y:S01]  /*2de0*/  MUFU.EX2 R15, R15 ;  /* 0x0000000f000f7308 */ /* 0x000e620000000800 */
[----:B--2---:R-:W-:Y:S01]  /*2df0*/  @!P1 FMUL R136, R136, R136 ;  /* 0x0000008888889220 */ /* 0x004fe20000400000 */
[----:B------:R-:W-:Y:S01]  /*2e00*/  FSETP.GEU.AND P1, PT, R41, -126, PT ;  /* 0xc2fc00002900780b */ /* 0x000fe20003f2e000 */
[----:B------:R-:W-:Y:S01]  /*2e10*/  @!P5 FMUL R44, R44, 0.5 ;  /* 0x3f0000002c2cd820 */ /* 0x000fe20000400000 */
[----:B------:R-:W-:-:S04]  /*2e20*/  FMNMX R5, R83, R4, !PT ;  /* 0x0000000453057209 */ /* 0x000fc80007800000 */
[----:B------:R-:W2:Y:S01]  /*2e30*/  MUFU.EX2 R33, R33 ;  /* 0x0000002100217308 */ /* 0x000ea20000000800 */
[----:B---3--:R-:W-:Y:S01]  /*2e40*/  @!P6 FMUL R25, R25, R25 ;  /* 0x000000191919e220 */ /* 0x008fe20000400000 */
[----:B------:R-:W-:Y:S01]  /*2e50*/  FSETP.GEU.AND P6, PT, R57, -126, PT ;  /* 0xc2fc00003900780b */ /* 0x000fe20003fce000 */
[----:B------:R-:W-:Y:S01]  /*2e60*/  @!P3 FMUL R52, R52, 0.5 ;  /* 0x3f0000003434b820 */ /* 0x000fe20000400000 */
[----:B------:R-:W-:-:S03]  /*2e70*/  FMNMX R4, R86, R5, !PT ;  /* 0x0000000556047209 */ /* 0x000fc60007800000 */
[----:B------:R-:W-:Y:S01]  /*2e80*/  @!P1 FMUL R41, R41, 0.5 ;  /* 0x3f00000029299820 */ /* 0x000fe20000400000 */
[----:B------:R-:W-:Y:S01]  /*2e90*/  FMNMX R4, R87, R4, !PT ;  /* 0x0000000457047209 */ /* 0x000fe20007800000 */
[----:B------:R-:W3:Y:S01]  /*2ea0*/  MUFU.EX2 R142, R44 ;  /* 0x0000002c008e7308 */ /* 0x000ee20000000800 */
[----:B-1----:R-:W-:Y:S01]  /*2eb0*/  @!P2 FMUL R15, R15, R15 ;  /* 0x0000000f0f0fa220 */ /* 0x002fe20000400000 */
[----:B------:R-:W-:Y:S02]  /*2ec0*/  FSETP.GEU.AND P2, PT, R29, -126, PT ;  /* 0xc2fc00001d00780b */ /* 0x000fe40003f4e000 */
[----:B------:R-:W1:Y:S02]  /*2ed0*/  SHFL.BFLY PT, R5, R4, 0x1, 0x1f ;  /* 0x0c201f0004057f89 */ /* 0x000e6400000e0000 */
[----:B------:R-:W-:Y:S02]  /*2ee0*/  @!P6 FMUL R57, R57, 0.5 ;  /* 0x3f0000003939e820 */ /* 0x000fe40000400000 */
[----:B------:R-:W4:Y:S01]  /*2ef0*/  MUFU.EX2 R138, R52 ;  /* 0x00000034008a7308 */ /* 0x000f220000000800 */
[----:B--2---:R-:W-:Y:S01]  /*2f00*/  @!P4 FMUL R33, R33, R33 ;  /* 0x000000212121c220 */ /* 0x004fe20000400000 */
[----:B------:R-:W-:-:S05]  /*2f10*/  FSETP.GEU.AND P4, PT, R65, -126, PT ;  /* 0xc2fc00004100780b */ /* 0x000fca0003f8e000 */
[----:B------:R-:W-:Y:S01]  /*2f20*/  @!P2 FMUL R29, R29, 0.5 ;  /* 0x3f0000001d1da820 */ /* 0x000fe20000400000 */
[----:B------:R-:W2:Y:S01]  /*2f30*/  MUFU.EX2 R41, R41 ;  /* 0x0000002900297308 */ /* 0x000ea20000000800 */
[----:B---3--:R-:W-:Y:S01]  /*2f40*/  @!P5 FMUL R142, R142, R142 ;  /* 0x0000008e8e8ed220 */ /* 0x008fe20000400000 */
[----:B------:R-:W-:-:S05]  /*2f50*/  FSETP.GEU.AND P5, PT, R37, -126, PT ;  /* 0xc2fc00002500780b */ /* 0x000fca0003fae000 */
[----:B------:R-:W-:Y:S01]  /*2f60*/  @!P4 FMUL R65, R65, 0.5 ;  /* 0x3f0000004141c820 */ /* 0x000fe20000400000 */
[----:B------:R-:W3:Y:S01]  /*2f70*/  MUFU.EX2 R132, R57 ;  /* 0x0000003900847308 */ /* 0x000ee20000000800 */
[----:B----4-:R-:W-:Y:S01]  /*2f80*/  @!P3 FMUL R138, R138, R138 ;  /* 0x0000008a8a8ab220 */ /* 0x010fe20000400000 */
[----:B------:R-:W-:Y:S02]  /*2f90*/  FSETP.GEU.AND P3, PT, R45, -126, PT ;  /* 0xc2fc00002d00780b */ /* 0x000fe40003f6e000 */
[----:B-1----:R-:W-:-:S03]  /*2fa0*/  FMNMX R5, R4, R5, !PT ;  /* 0x0000000504057209 */ /* 0x002fc60007800000 */
[----:B------:R-:W-:Y:S01]  /*2fb0*/  @!P5 FMUL R37, R37, 0.5 ;  /* 0x3f0000002525d820 */ /* 0x000fe20000400000 */
[----:B------:R-:W1:Y:S01]  /*2fc0*/  MUFU.EX2 R29, R29 ;  /* 0x0000001d001d7308 */ /* 0x000e620000000800 */
[----:B--2---:R-:W-:Y:S01]  /*2fd0*/  @!P1 FMUL R41, R41, R41 ;  /* 0x0000002929299220 */ /* 0x004fe20000400000 */
[----:B------:R-:W-:Y:S01]  /*2fe0*/  FSETP.GEU.AND P1, PT, R53, -126, PT ;  /* 0xc2fc00003500780b */ /* 0x000fe20003f2e000 */
[----:B------:R-:W2:Y:S04]  /*2ff0*/  SHFL.BFLY PT, R12, R5, 0x2, 0x1f ;  /* 0x0c401f00050c7f89 */ /* 0x000ea800000e0000 */
[----:B------:R-:W-:Y:S01]  /*3000*/  @!P3 FMUL R45, R45, 0.5 ;  /* 0x3f0000002d2db820 */ /* 0x000fe20000400000 */
[----:B------:R-:W4:Y:S01]  /*3010*/  MUFU.EX2 R128, R65 ;  /* 0x0000004100807308 */ /* 0x000f220000000800 */
[----:B---3--:R-:W-:Y:S01]  /*3020*/  @!P6 FMUL R132, R132, R132 ;  /* 0x000000848484e220 */ /* 0x008fe20000400000 */
[----:B------:R-:W-:-:S05]  /*3030*/  FSETP.GEU.AND P6, PT, R69, -126, PT ;  /* 0xc2fc00004500780b */ /* 0x000fca0003fce000 */
[----:B------:R-:W-:Y:S01]  /*3040*/  @!P1 FMUL R53, R53, 0.5 ;  /* 0x3f00000035359820 */ /* 0x000fe20000400000 */
[----:B------:R-:W3:Y:S01]  /*3050*/  MUFU.EX2 R37, R37 ;  /* 0x0000002500257308 */ /* 0x000ee20000000800 */
[----:B-1----:R-:W-:Y:S01]  /*3060*/  @!P2 FMUL R29, R29, R29 ;  /* 0x0000001d1d1da220 */ /* 0x002fe20000400000 */
[----:B------:R-:W-:-:S05]  /*3070*/  FSETP.GEU.AND P2, PT, R61, -126, PT ;  /* 0xc2fc00003d00780b */ /* 0x000fca0003f4e000 */
[----:B------:R-:W-:Y:S01]  /*3080*/  @!P6 FMUL R69, R69, 0.5 ;  /* 0x3f0000004545e820 */ /* 0x000fe20000400000 */
[----:B------:R-:W1:Y:S01]  /*3090*/  MUFU.EX2 R45, R45 ;  /* 0x0000002d002d7308 */ /* 0x000e620000000800 */
[----:B----4-:R-:W-:Y:S01]  /*30a0*/  @!P4 FMUL R128, R128, R128 ;  /* 0x000000808080c220 */ /* 0x010fe20000400000 */
[----:B------:R-:W-:Y:S02]  /*30b0*/  FSETP.GEU.AND P4, PT, R77, -126, PT ;  /* 0xc2fc00004d00780b */ /* 0x000fe40003f8e000 */
[----:B--2---:R-:W-:-:S03]  /*30c0*/  FMNMX R12, R5, R12, !PT ;  /* 0x0000000c050c7209 */ /* 0x004fc60007800000 */
[----:B------:R-:W-:Y:S01]  /*30d0*/  @!P2 FMUL R61, R61, 0.5 ;  /* 0x3f0000003d3da820 */ /* 0x000fe20000400000 */
[----:B------:R-:W2:Y:S01]  /*30e0*/  MUFU.EX2 R130, R69 ;  /* 0x0000004500827308 */ /* 0x000ea20000000800 */
        /* <DEDUP_REMOVED lines=8> */
[----:B--2---:R-:W-:Y:S01]  /*3170*/  @!P6 FMUL R130, R130, R130 ;  /* 0x000000828282e220 */ /* 0x004fe20000400000 */
[----:B------:R-:W-:-:S04]  /*3180*/  FSETP.NEU.AND P6, PT, R12, -INF , PT ;  /* 0xff8000000c00780b */ /* 0x000fc80003fcd000 */
[----:B------:R-:W-:Y:S01]  /*3190*/  FSEL R4, R12, RZ, P6 ;  /* 0x000000ff0c047208 */ /* 0x000fe20003000000 */
[----:B------:R-:W-:Y:S01]  /*31a0*/  @!P3 FMUL R76, R76, 0.5 ;  /* 0x3f0000004c4cb820 */ /* 0x000fe20000400000 */
[----:B------:R-:W2:Y:S01]  /*31b0*/  MUFU.EX2 R126, R77 ;  /* 0x0000004d007e7308 */ /* 0x000ea20000000800 */
[----:B---3--:R-:W-:Y:S01]  /*31c0*/  @!P1 FMUL R53, R53, R53 ;  /* 0x0000003535359220 */ /* 0x008fe20000400000 */
[----:B------:R-:W-:Y:S01]  /*31d0*/  FSETP.GEU.AND P1, PT, R81, -126, PT ;  /* 0xc2fc00005100780b */ /* 0x000fe20003f2e000 */
[----:B------:R-:W-:Y:S01]  /*31e0*/  FMUL R4, R4, UR6 ;  /* 0x0000000604047c20 */ /* 0x000fe20008400000 */
[----:B------:R-:W-:-:S03]  /*31f0*/  FSETP.GEU.AND P6, PT, R84, -126, PT ;  /* 0xc2fc00005400780b */ /* 0x000fc60003fce000 */
[--C-:B------:R-:W-:Y:S01]  /*3200*/  FFMA R5, R27, UR6, -R4.reuse ;  /* 0x000000061b057c23 */ /* 0x100fe20008000804 */
[----:B------:R-:W3:Y:S01]  /*3210*/  MUFU.EX2 R49, R49 ;  /* 0x0000003100317308 */ /* 0x000ee20000000800 */
[----:B-1----:R-:W-:Y:S01]  /*3220*/  @!P2 FMUL R134, R134, R134 ;  /* 0x000000868686a220 */ /* 0x002fe20000400000 */
[----:B------:R-:W-:Y:S01]  /*3230*/  FSETP.GEU.AND P2, PT, R73, -126, PT ;  /* 0xc2fc00004900780b */ /* 0x000fe20003f4e000 */
[--C-:B------:R-:W-:Y:S01]  /*3240*/  FFMA R26, R26, UR6, -R4.reuse ;  /* 0x000000061a1a7c23 */ /* 0x100fe20008000804 */
[--C-:B------:R-:W-:Y:S01]  /*3250*/  FFMA R31, R31, UR6, -R4.reuse ;  /* 0x000000061f1f7c23 */ /* 0x100fe20008000804 */
[--C-:B------:R-:W-:Y:S01]  /*3260*/  FFMA R34, R34, UR6, -R4.reuse ;  /* 0x0000000622227c23 */ /* 0x100fe20008000804 */
[--C-:B------:R-:W-:Y:S01]  /*3270*/  FFMA R39, R39, UR6, -R4.reuse ;  /* 0x0000000627277c23 */ /* 0x100fe20008000804 */
[----:B------:R-:W-:Y:S01]  /*3280*/  @!P1 FMUL R81, R81, 0.5 ;  /* 0x3f00000051519820 */ /* 0x000fe20000400000 */
[----:B------:R-:W1:Y:S01]  /*3290*/  MUFU.EX2 R57, R76 ;  /* 0x0000004c00397308 */ /* 0x000e620000000800 */
[----:B--2---:R-:W-:Y:S01]  /*32a0*/  @!P4 FMUL R126, R126, R126 ;  /* 0x0000007e7e7ec220 */ /* 0x004fe20000400000 */
[----:B------:R-:W-:Y:S01]  /*32b0*/  FSETP.GEU.AND P4, PT, R5, -126, PT ;  /* 0xc2fc00000500780b */ /* 0x000fe20003f8e000 */
[----:B------:R-:W-:Y:S01]  /*32c0*/  @!P6 FMUL R84, R84, 0.5 ;  /* 0x3f0000005454e820 */ /* 0x000fe20000400000 */
[--C-:B------:R-:W-:Y:S01]  /*32d0*/  FFMA R30, R30, UR6, -R4.reuse ;  /* 0x000000061e1e7c23 */ /* 0x100fe20008000804 */
[--C-:B------:R-:W-:Y:S01]  /*32e0*/  FFMA R38, R38, UR6, -R4.reuse ;  /* 0x0000000626267c23 */ /* 0x100fe20008000804 */
[--C-:B------:R-:W-:Y:S01]  /*32f0*/  FFMA R43, R43, UR6, -R4.reuse ;  /* 0x000000062b2b7c23 */ /* 0x100fe20008000804 */
[----:B------:R-:W-:Y:S01]  /*3300*/  @!P2 FMUL R73, R73, 0.5 ;  /* 0x3f0000004949a820 */ /* 0x000fe20000400000 */
[----:B------:R-:W2:Y:S01]  /*3310*/  MUFU.EX2 R120, R81 ;  /* 0x0000005100787308 */ /* 0x000ea20000000800 */
[----:B---3--:R-:W-:Y:S01]  /*3320*/  @!P5 FMUL R49, R49, R49 ;  /* 0x000000313131d220 */ /* 0x008fe20000400000 */
[----:B------:R-:W-:Y:S01]  /*3330*/  FSETP.GEU.AND P5, PT, R80, -126, PT ;  /* 0xc2fc00005000780b */ /* 0x000fe20003fae000 */
[--C-:B------:R-:W-:Y:S01]  /*3340*/  FFMA R46, R46, UR6, -R4.reuse ;  /* 0x000000062e2e7c23 */ /* 0x100fe20008000804 */
[--C-:B------:R-:W-:Y:S01]  /*3350*/  FFMA R35, R35, UR6, -R4.reuse ;  /* 0x0000000623237c23 */ /* 0x100fe20008000804 */
[--C-:B------:R-:W-:Y:S01]  /*3360*/  FFMA R51, R51, UR6, -R4.reuse ;  /* 0x0000000633337c23 */ /* 0x100fe20008000804 */
[--C-:B------:R-:W-:Y:S01]  /*3370*/  FFMA R42, R42, UR6, -R4.reuse ;  /* 0x000000062a2a7c23 */ /* 0x100fe20008000804 */
[----:B------:R-:W-:Y:S01]  /*3380*/  @!P4 FMUL R5, R5, 0.5 ;  /* 0x3f0000000505c820 */ /* 0x000fe20000400000 */
        /* <DEDUP_REMOVED lines=11> */
[--C-:B------:R-:W-:Y:S01]  /*3440*/  FFMA R63, R63, UR6, -R4.reuse ;  /* 0x000000063f3f7c23 */ /* 0x100fe20008000804 */
        /* <DEDUP_REMOVED lines=26> */
[----:B------:R-:W-:Y:S01]  /*35f0*/  FFMA R4, R87, UR6, -R4 ;  /* 0x0000000657047c23 */ /* 0x000fe20008000804 */
[----:B------:R-:W-:Y:S01]  /*3600*/  @!P2 FMUL R10, R10, 0.5 ;  /* 0x3f0000000a0aa820 */ /* 0x000fe20000400000 */
[----:B------:R2:W4:Y:S01]  /*3610*/  MUFU.EX2 R20, R31 ;  /* 0x0000001f00147308 */ /* 0x0005220000000800 */
[----:B---3--:R-:W-:Y:S01]  /*3620*/  @!P5 FMUL R61, R61, R61 ;  /* 0x0000003d3d3dd220 */ /* 0x008fe20000400000 */
[----:B------:R-:W-:Y:S01]  /*3630*/  FSETP.GEU.AND P5, PT, R30, -126, PT ;  /* 0xc2fc00001e00780b */ /* 0x000fe20003fae000 */
[----:B------:R-:W-:Y:S01]  /*3640*/  FADD R5, R148, R37 ;  /* 0x0000002594057221 */ /* 0x000fe20000000000 */
[----:B------:R-:W-:Y:S01]  /*3650*/  FADD R36, R29, R120 ;  /* 0x000000781d247221 */ /* 0x000fe20000000000 */
[----:B------:R-:W-:-:S02]  /*3660*/  F2FP.BF16.F32.PACK_AB R148, R3, R148 ;  /* 0x000000940394723e */ /* 0x000fc400000010ff */
[----:B------:R-:W-:Y:S01]  /*3670*/  @!P4 FMUL R39, R39, 0.5 ;  /* 0x3f0000002727c820 */ /* 0x000fe20000400000 */
[----:B------:R3:W5:Y:S01]  /*3680*/  MUFU.EX2 R145, R34 ;  /* 0x0000002200917308 */ /* 0x0007620000000800 */
[----:B-1----:R-:W-:Y:S01]  /*3690*/  @!P3 FMUL R149, R149, R149 ;  /* 0x000000959595b220 */ /* 0x002fe20000400000 */
[----:B------:R-:W-:Y:S01]  /*36a0*/  FSETP.GEU.AND P3, PT, R38, -126, PT ;  /* 0xc2fc00002600780b */ /* 0x000fe20003f6e000 */
[----:B--2---:R-:W-:Y:S01]  /*36b0*/  FADD R31, R136, R61 ;  /* 0x0000003d881f7221 */ /* 0x004fe20000000000 */
[----:B------:R-:W-:Y:S02]  /*36c0*/  F2FP.BF16.F32.PACK_AB R136, R29, R136 ;  /* 0x000000881d88723e */ /* 0x000fe400000010ff */
[----:B------:R-:W-:Y:S01]  /*36d0*/  F2FP.BF16.F32.PACK_AB R120, R120, R61 ;  /* 0x0000003d7878723e */ /* 0x000fe200000010ff */
[----:B------:R-:W-:Y:S01]  /*36e0*/  @!P5 FMUL R30, R30, 0.5 ;  /* 0x3f0000001e1ed820 */ /* 0x000fe20000400000 */
[----:B------:R1:W2:Y:S01]  /*36f0*/  MUFU.EX2 R122, R10 ;  /* 0x0000000a007a7308 */ /* 0x0002a20000000800 */
[----:B----4-:R-:W-:Y:S01]  /*3700*/  @!P1 FMUL R20, R20, R20 ;  /* 0x0000001414149220 */ /* 0x010fe20000400000 */
[----:B------:R-:W-:Y:S01]  /*3710*/  FSETP.GEU.AND P1, PT, R43, -126, PT ;  /* 0xc2fc00002b00780b */ /* 0x000fe20003f2e000 */
[----:B---3--:R-:W-:Y:S01]  /*3720*/  FADD R34, R140, R53 ;  /* 0x000000358c227221 */ /* 0x008fe20000000000 */
[----:B------:R-:W-:-:S03]  /*3730*/  F2FP.BF16.F32.PACK_AB R140, R21, R140 ;  /* 0x0000008c158c723e */ /* 0x000fc600000010ff */
[----:B------:R-:W-:Y:S01]  /*3740*/  @!P3 FMUL R38, R38, 0.5 ;  /* 0x3f0000002626b820 */ /* 0x000fe20000400000 */
[----:B------:R-:W3:Y:S01]  /*3750*/  MUFU.EX2 R26, R39 ;  /* 0x00000027001a7308 */ /* 0x000ee20000000800 */
[----:B-----5:R-:W-:Y:S01]  /*3760*/  @!P6 FMUL R145, R145, R145 ;  /* 0x000000919191e220 */ /* 0x020fe20000400000 */
[----:B------:R-:W-:Y:S01]  /*3770*/  FSETP.GEU.AND P6, PT, R46, -126, PT ;  /* 0xc2fc00002e00780b */ /* 0x000fe20003fce000 */
[----:B-1----:R-:W-:Y:S01]  /*3780*/  FADD R10, R144, R45 ;  /* 0x0000002d900a7221 */ /* 0x002fe20000000000 */
[----:B------:R-:W-:-:S03]  /*3790*/  F2FP.BF16.F32.PACK_AB R144, R13, R144 ;  /* 0x000000900d90723e */ /* 0x000fc600000010ff */
[----:B------:R-:W-:Y:S01]  /*37a0*/  @!P1 FMUL R43, R43, 0.5 ;  /* 0x3f0000002b2b9820 */ /* 0x000fe20000400000 */
[----:B------:R-:W1:Y:S01]  /*37b0*/  MUFU.EX2 R151, R30 ;  /* 0x0000001e00977308 */ /* 0x000e620000000800 */
[----:B--2---:R-:W-:Y:S01]  /*37c0*/  @!P2 FMUL R122, R122, R122 ;  /* 0x0000007a7a7aa220 */ /* 0x004fe20000400000 */
[----:B------:R-:W-:-:S05]  /*37d0*/  FSETP.GEU.AND P2, PT, R35, -126, PT ;  /* 0xc2fc00002300780b */ /* 0x000fca0003f4e000 */
[----:B------:R-:W-:Y:S01]  /*37e0*/  @!P6 FMUL R46, R46, 0.5 ;  /* 0x3f0000002e2ee820 */ /* 0x000fe20000400000 */
[----:B------:R2:W4:Y:S01]  /*37f0*/  MUFU.EX2 R147, R38 ;  /* 0x0000002600937308 */ /* 0x0005220000000800 */
[----:B---3--:R-:W-:Y:S01]  /*3800*/  @!P4 FMUL R26, R26, R26 ;  /* 0x0000001a1a1ac220 */ /* 0x008fe20000400000 */
[----:B------:R-:W-:-:S05]  /*3810*/  FSETP.GEU.AND P4, PT, R51, -126, PT ;  /* 0xc2fc00003300780b */ /* 0x000fca0003f8e000 */
[----:B------:R-:W-:Y:S01]  /*3820*/  @!P2 FMUL R35, R35, 0.5 ;  /* 0x3f0000002323a820 */ /* 0x000fe20000400000 */
[----:B------:R3:W5:Y:S01]  /*3830*/  MUFU.EX2 R28, R43 ;  /* 0x0000002b001c7308 */ /* 0x0007620000000800 */
[----:B-1----:R-:W-:Y:S01]  /*3840*/  @!P5 FMUL R151, R151, R151 ;  /* 0x000000979797d220 */ /* 0x002fe20000400000 */
[----:B------:R-:W-:Y:S01]  /*3850*/  FSETP.GEU.AND P5, PT, R42, -126, PT ;  /* 0xc2fc00002a00780b */ /* 0x000fe20003fae000 */
[----:B--2---:R-:W-:Y:S01]  /*3860*/  FADD R38, R5, R34 ;  /* 0x0000002205267221 */ /* 0x004fe20000000000 */
[----:B------:R-:W-:Y:S01]  /*3870*/  FADD R5, R3, R132 ;  /* 0x0000008403057221 */ /* 0x000fe20000000000 */
[----:B------:R-:W-:Y:S01]  /*3880*/  FADD R34, R21, R124 ;  /* 0x0000007c15227221 */ /* 0x000fe20000000000 */
[----:B------:R-:W-:Y:S01]  /*3890*/  F2FP.BF16.F32.PACK_AB R132, R132, R37 ;  /* 0x000000258484723e */ /* 0x000fe200000010ff */
[----:B------:R-:W-:Y:S01]  /*38a0*/  @!P4 FMUL R51, R51, 0.5 ;  /* 0x3f0000003333c820 */ /* 0x000fe20000400000 */
[----:B------:R-:W1:Y:S01]  /*38b0*/  MUFU.EX2 R143, R46 ;  /* 0x0000002e008f7308 */ /* 0x000e620000000800 */
[----:B----4-:R-:W-:Y:S01]  /*38c0*/  @!P3 FMUL R147, R147, R147 ;  /* 0x000000939393b220 */ /* 0x010fe20000400000 */
[----:B------:R-:W-:Y:S01]  /*38d0*/  FSETP.GEU.AND P3, PT, R50, -126, PT ;  /* 0xc2fc00003200780b */ /* 0x000fe20003f6e000 */
[----:B---3--:R-:W-:Y:S01]  /*38e0*/  FADD R43, R10, R31 ;  /* 0x0000001f0a2b7221 */ /* 0x008fe20000000000 */
[----:B------:R-:W-:Y:S01]  /*38f0*/  FADD R10, R150, R41 ;  /* 0x00000029960a7221 */ /* 0x000fe20000000000 */
[----:B------:R-:W-:Y:S01]  /*3900*/  FADD R39, R5, R34 ;  /* 0x0000002205277221 */ /* 0x000fe20000000000 */
[----:B------:R-:W-:Y:S01]  /*3910*/  FADD R5, R11, R134 ;  /* 0x000000860b057221 */ /* 0x000fe20000000000 */
[----:B------:R-:W-:Y:S01]  /*3920*/  @!P5 FMUL R42, R42, 0.5 ;  /* 0x3f0000002a2ad820 */ /* 0x000fe20000400000 */
[----:B------:R2:W3:Y:S01]  /*3930*/  MUFU.EX2 R24, R35 ;  /* 0x0000002300187308 */ /* 0x0004e20000000800 */
[----:B-----5:R-:W-:Y:S01]  /*3940*/  @!P1 FMUL R28, R28, R28 ;  /* 0x0000001c1c1c9220 */ /* 0x020fe20000400000 */
[----:B------:R-:W-:Y:S01]  /*3950*/  FSETP.GEU.AND P1, PT, R55, -126, PT ;  /* 0xc2fc00003700780b */ /* 0x000fe20003f2e000 */
[----:B------:R-:W-:Y:S01]  /*3960*/  FADD R34, R25, R126 ;  /* 0x0000007e19227221 */ /* 0x000fe20000000000 */
[----:B------:R-:W-:Y:S01]  /*3970*/  FADD R31, R13, R128 ;  /* 0x000000800d1f7221 */ /* 0x000fe20000000000 */
[----:B------:R-:W-:Y:S01]  /*3980*/  FADD R38, R38, R43 ;  /* 0x0000002b26267221 */ /* 0x000fe20000000000 */
[----:B------:R-:W-:Y:S01]  /*3990*/  F2FP.BF16.F32.PACK_AB R150, R11, R150 ;  /* 0x000000960b96723e */ /* 0x000fe200000010ff */
[----:B------:R-:W-:Y:S01]  /*39a0*/  @!P3 FMUL R50, R50, 0.5 ;  /* 0x3f0000003232b820 */ /* 0x000fe20000400000 */
[----:B------:R-:W4:Y:S01]  /*39b0*/  MUFU.EX2 R32, R51 ;  /* 0x0000003300207308 */ /* 0x000f220000000800 */
[----:B-1----:R-:W-:Y:S01]  /*39c0*/  @!P6 FMUL R143, R143, R143 ;  /* 0x0000008f8f8fe220 */ /* 0x002fe20000400000 */
[----:B------:R-:W-:Y:S01]  /*39d0*/  FSETP.GEU.AND P6, PT, R58, -126, PT ;  /* 0xc2fc00003a00780b */ /* 0x000fe20003fce000 */
[----:B--2---:R-:W-:Y:S01]  /*39e0*/  FADD R35, R142, R57 ;  /* 0x000000398e237221 */ /* 0x004fe20000000000 */
[----:B------:R-:W-:Y:S01]  /*39f0*/  FADD R5, R5, R34 ;  /* 0x0000002205057221 */ /* 0x000fe20000000000 */
[----:B------:R-:W-:-:S02]  /*3a00*/  F2FP.BF16.F32.PACK_AB R142, R25, R142 ;  /* 0x0000008e198e723e */ /* 0x000fc400000010ff */
[----:B------:R-:W-:Y:S01]  /*3a10*/  @!P1 FMUL R55, R55, 0.5 ;  /* 0x3f00000037379820 */ /* 0x000fe20000400000 */
[----:B------:R1:W2:Y:S01]  /*3a20*/  MUFU.EX2 R141, R42 ;  /* 0x0000002a008d7308 */ /* 0x0002a20000000800 */
[----:B---3--:R-:W-:Y:S01]  /*3a30*/  @!P2 FMUL R24, R24, R24 ;  /* 0x000000181818a220 */ /* 0x008fe20000400000 */
[----:B------:R-:W-:Y:S01]  /*3a40*/  FSETP.GEU.AND P2, PT, R47, -126, PT ;  /* 0xc2fc00002f00780b */ /* 0x000fe20003f4e000 */
[----:B------:R-:W-:Y:S01]  /*3a50*/  FADD R40, R10, R35 ;  /* 0x000000230a287221 */ /* 0x000fe20000000000 */
[----:B------:R-:W-:Y:S01]  /*3a60*/  FADD R10, R146, R49 ;  /* 0x00000031920a7221 */ /* 0x000fe20000000000 */
[----:B------:R-:W-:Y:S01]  /*3a70*/  FADD R35, R138, R27 ;  /* 0x0000001b8a237221 */ /* 0x000fe20000000000 */
[----:B------:R-:W-:Y:S01]  /*3a80*/  F2FP.BF16.F32.PACK_AB R146, R15, R146 ;  /* 0x000000920f92723e */ /* 0x000fe200000010ff */
[----:B------:R-:W-:Y:S01]  /*3a90*/  @!P6 FMUL R58, R58, 0.5 ;  /* 0x3f0000003a3ae820 */ /* 0x000fe20000400000 */
[----:B------:R-:W3:Y:S01]  /*3aa0*/  MUFU.EX2 R137, R50 ;  /* 0x0000003200897308 */ /* 0x000ee20000000800 */
[----:B----4-:R-:W-:Y:S01]  /*3ab0*/  @!P4 FMUL R32, R32, R32 ;  /* 0x000000202020c220 */ /* 0x010fe20000400000 */
[----:B------:R-:W-:Y:S01]  /*3ac0*/  FSETP.GEU.AND P4, PT, R63, -126, PT ;  /* 0xc2fc00003f00780b */ /* 0x000fe20003f8e000 */
[----:B------:R-:W-:Y:S01]  /*3ad0*/  FADD R35, R10, R35 ;  /* 0x000000230a237221 */ /* 0x000fe20000000000 */
[----:B-1----:R-:W-:Y:S01]  /*3ae0*/  FADD R42, R31, R36 ;  /* 0x000000241f2a7221 */ /* 0x002fe20000000000 */
[----:B------:R-:W-:Y:S01]  /*3af0*/  FADD R31, R15, R130 ;  /* 0x000000820f1f7221 */ /* 0x000fe20000000000 */
[----:B------:R-:W-:Y:S01]  /*3b00*/  FADD R36, R33, R122 ;  /* 0x0000007a21247221 */ /* 0x000fe20000000000 */
[----:B------:R-:W-:Y:S01]  /*3b10*/  @!P2 FMUL R47, R47, 0.5 ;  /* 0x3f0000002f2fa820 */ /* 0x000fe20000400000 */
[----:B------:R-:W1:Y:S01]  /*3b20*/  MUFU.EX2 R139, R55 ;  /* 0x00000037008b7308 */ /* 0x000e620000000800 */
[----:B--2---:R-:W-:Y:S01]  /*3b30*/  @!P5 FMUL R141, R141, R141 ;  /* 0x0000008d8d8dd220 */ /* 0x004fe20000400000 */
[----:B------:R-:W-:Y:S01]  /*3b40*/  FSETP.GEU.AND P5, PT, R54, -126, PT ;  /* 0xc2fc00003600780b */ /* 0x000fe20003fae000 */
[----:B------:R-:W-:Y:S01]  /*3b50*/  FADD R36, R31, R36 ;  /* 0x000000241f247221 */ /* 0x000fe20000000000 */
[----:B------:R-:W-:Y:S01]  /*3b60*/  FADD R39, R39, R42 ;  /* 0x0000002a27277221 */ /* 0x000fe20000000000 */
[----:B------:R-:W-:Y:S01]  /*3b70*/  FADD R35, R40, R35 ;  /* 0x0000002328237221 */ /* 0x000fe20000000000 */
[----:B------:R-:W-:Y:S01]  /*3b80*/  F2FP.BF16.F32.PACK_AB R138, R33, R138 ;  /* 0x0000008a218a723e */ /* 0x000fe200000010ff */
[----:B------:R-:W-:Y:S01]  /*3b90*/  @!P4 FMUL R63, R63, 0.5 ;  /* 0x3f0000003f3fc820 */ /* 0x000fe20000400000 */
[----:B------:R-:W2:Y:S01]  /*3ba0*/  MUFU.EX2 R58, R58 ;  /* 0x0000003a003a7308 */ /* 0x000ea20000000800 */
[----:B---3--:R-:W-:Y:S01]  /*3bb0*/  @!P3 FMUL R137, R137, R137 ;  /* 0x000000898989b220 */ /* 0x008fe20000400000 */
[----:B------:R-:W-:Y:S01]  /*3bc0*/  FSETP.GEU.AND P3, PT, R62, -126, PT ;  /* 0xc2fc00003e00780b */ /* 0x000fe20003f6e000 */
[----:B------:R-:W-:Y:S01]  /*3bd0*/  FADD R36, R5, R36 ;  /* 0x0000002405247221 */ /* 0x000fe20000000000 */
[----:B------:R-:W-:Y:S01]  /*3be0*/  FADD R35, R38, R35 ;  /* 0x0000002326237221 */ /* 0x000fe20000000000 */
[----:B------:R-:W-:-:S02]  /*3bf0*/  F2FP.BF16.F32.PACK_AB R134, R134, R41 ;  /* 0x000000298686723e */ /* 0x000fc400000010ff */
[----:B------:R-:W-:Y:S01]  /*3c00*/  @!P5 FMUL R54, R54, 0.5 ;  /* 0x3f0000003636d820 */ /* 0x000fe20000400000 */
[----:B------:R-:W3:Y:S01]  /*3c10*/  MUFU.EX2 R30, R47 ;  /* 0x0000002f001e7308 */ /* 0x000ee20000000800 */
[----:B-1----:R-:W-:Y:S01]  /*3c20*/  @!P1 FMUL R139, R139, R139 ;  /* 0x0000008b8b8b9220 */ /* 0x002fe20000400000 */
[----:B------:R-:W-:Y:S01]  /*3c30*/  FSETP.GEU.AND P1, PT, R67, -126, PT ;  /* 0xc2fc00004300780b */ /* 0x000fe20003f2e000 */
[----:B------:R-:W-:Y:S01]  /*3c40*/  FADD R36, R39, R36 ;  /* 0x0000002427247221 */ /* 0x000fe20000000000 */
[----:B------:R-:W-:Y:S02]  /*3c50*/  F2FP.BF16.F32.PACK_AB R128, R128, R45 ;  /* 0x0000002d8080723e */ /* 0x000fe400000010ff */
[----:B------:R-:W-:Y:S01]  /*3c60*/  F2FP.BF16.F32.PACK_AB R130, R130, R49 ;  /* 0x000000318282723e */ /* 0x000fe200000010ff */
[----:B------:R-:W-:Y:S01]  /*3c70*/  @!P3 FMUL R62, R62, 0.5 ;  /* 0x3f0000003e3eb820 */ /* 0x000fe20000400000 */
[----:B------:R-:W1:Y:S01]  /*3c80*/  MUFU.EX2 R135, R63 ;  /* 0x0000003f00877308 */ /* 0x000e620000000800 */
[----:B--2---:R-:W-:Y:S01]  /*3c90*/  @!P6 FMUL R58, R58, R58 ;  /* 0x0000003a3a3ae220 */ /* 0x004fe20000400000 */
[----:B------:R-:W-:Y:S01]  /*3ca0*/  FSETP.GEU.AND P6, PT, R74, -126, PT ;  /* 0xc2fc00004a00780b */ /* 0x000fe20003fce000 */
[----:B------:R-:W-:Y:S01]  /*3cb0*/  FADD R5, R35, R36 ;  /* 0x0000002423057221 */ /* 0x000fe20000000000 */
[----:B------:R-:W-:Y:S01]  /*3cc0*/  F2FP.BF16.F32.PACK_AB R124, R124, R53 ;  /* 0x000000357c7c723e */ /* 0x000fe200000010ff */
[----:B------:R-:W-:Y:S01]  /*3cd0*/  FADD R31, R149, R58 ;  /* 0x0000003a951f7221 */ /* 0x000fe20000000000 */
[----:B------:R-:W-:Y:S01]  /*3ce0*/  F2FP.BF16.F32.PACK_AB R126, R126, R57 ;  /* 0x000000397e7e723e */ /* 0x000fe200000010ff */
[----:B------:R-:W-:Y:S01]  /*3cf0*/  @!P1 FMUL R67, R67, 0.5 ;  /* 0x3f00000043439820 */ /* 0x000fe20000400000 */
[----:B------:R-:W2:Y:S01]  /*3d00*/  MUFU.EX2 R54, R54 ;  /* 0x0000003600367308 */ /* 0x000ea20000000800 */
[----:B---3--:R-:W-:Y:S01]  /*3d10*/  @!P2 FMUL R30, R30, R30 ;  /* 0x0000001e1e1ea220 */ /* 0x008fe20000400000 */
[----:B------:R-:W-:-:S02]  /*3d20*/  FSETP.GEU.AND P2, PT, R59, -126, PT ;  /* 0xc2fc00003b00780b */ /* 0x000fc40003f4e000 */
[----:B------:R-:W-:Y:S02]  /*3d30*/  F2FP.BF16.F32.PACK_AB R122, R122, R27 ;  /* 0x0000001b7a7a723e */ /* 0x000fe400000010ff */
[----:B------:R-:W-:Y:S01]  /*3d40*/  F2FP.BF16.F32.PACK_AB R149, R14, R149 ;  /* 0x000000950e95723e */ /* 0x000fe200000010ff */
[----:B------:R-:W-:Y:S01]  /*3d50*/  @!P6 FMUL R74, R74, 0.5 ;  /* 0x3f0000004a4ae820 */ /* 0x000fe20000400000 */
[----:B------:R-:W3:Y:S01]  /*3d60*/  MUFU.EX2 R62, R62 ;  /* 0x0000003e003e7308 */ /* 0x000ee20000000800 */
[----:B-1----:R-:W-:Y:S01]  /*3d70*/  @!P4 FMUL R135, R135, R135 ;  /* 0x000000878787c220 */ /* 0x002fe20000400000 */
[----:B------:R-:W-:-:S05]  /*3d80*/  FSETP.GEU.AND P4, PT, R82, -126, PT ;  /* 0xc2fc00005200780b */ /* 0x000fca0003f8e000 */
[----:B------:R-:W-:Y:S01]  /*3d90*/  @!P2 FMUL R59, R59, 0.5 ;  /* 0x3f0000003b3ba820 */ /* 0x000fe20000400000 */
[----:B------:R-:W1:Y:S01]  /*3da0*/  MUFU.EX2 R129, R67 ;  /* 0x0000004300817308 */ /* 0x000e620000000800 */
        /* <DEDUP_REMOVED lines=8> */
[----:B-1----:R-:W-:Y:S01]  /*3e30*/  @!P1 FMUL R129, R129, R129 ;  /* 0x0000008181819220 */ /* 0x002fe20000400000 */
[----:B------:R-:W-:-:S03]  /*3e40*/  FSETP.GEU.AND P1, PT, R83, -126, PT ;  /* 0xc2fc00005300780b */ /* 0x000fc60003f2e000 */
[----:B------:R-:W-:Y:S02]  /*3e50*/  FADD R46, R24, R129 ;  /* 0x00000081182e7221 */ /* 0x000fe40000000000 */
[----:B------:R-:W-:Y:S01]  /*3e60*/  @!P3 FMUL R75, R75, 0.5 ;  /* 0x3f0000004b4bb820 */ /* 0x000fe20000400000 */
[----:B------:R-:W1:Y:S01]  /*3e70*/  MUFU.EX2 R82, R82 ;  /* 0x0000005200527308 */ /* 0x000e620000000800 */
[----:B--2---:R-:W-:Y:S01]  /*3e80*/  @!P2 FMUL R133, R133, R133 ;  /* 0x000000858585a220 */ /* 0x004fe20000400000 */
[----:B------:R-:W-:-:S03]  /*3e90*/  FSETP.GEU.AND P2, PT, R70, -126, PT ;  /* 0xc2fc00004600780b */ /* 0x000fc60003f4e000 */
[----:B------:R-:W-:Y:S01]  /*3ea0*/  FADD R34, R14, R133 ;  /* 0x000000850e227221 */ /* 0x000fe20000000000 */
[----:B------:R-:W-:Y:S01]  /*3eb0*/  F2FP.BF16.F32.PACK_AB R133, R133, R58 ;  /* 0x0000003a8585723e */ /* 0x000fe200000010ff */
[----:B------:R-:W-:Y:S01]  /*3ec0*/  @!P1 FMUL R83, R83, 0.5 ;  /* 0x3f00000053539820 */ /* 0x000fe20000400000 */
[----:B------:R-:W2:Y:S01]  /*3ed0*/  MUFU.EX2 R66, R66 ;  /* 0x0000004200427308 */ /* 0x000ea20000000800 */
[----:B---3--:R-:W-:Y:S01]  /*3ee0*/  @!P6 FMUL R74, R74, R74 ;  /* 0x0000004a4a4ae220 */ /* 0x008fe20000400000 */
[----:B------:R-:W-:-:S03]  /*3ef0*/  FSETP.GEU.AND P6, PT, R78, -126, PT ;  /* 0xc2fc00004e00780b */ /* 0x000fc60003fce000 */
[----:B------:R-:W-:Y:S01]  /*3f00*/  FADD R48, R141, R74 ;  /* 0x0000004a8d307221 */ /* 0x000fe20000000000 */
[----:B------:R-:W-:Y:S01]  /*3f10*/  F2FP.BF16.F32.PACK_AB R141, R28, R141 ;  /* 0x0000008d1c8d723e */ /* 0x000fe200000010ff */
[----:B------:R-:W-:Y:S01]  /*3f20*/  @!P2 FMUL R70, R70, 0.5 ;  /* 0x3f0000004646a820 */ /* 0x000fe20000400000 */
[----:B------:R-:W3:Y:S01]  /*3f30*/  MUFU.EX2 R125, R75 ;  /* 0x0000004b007d7308 */ /* 0x000ee20000000800 */
[----:B-1----:R-:W-:Y:S01]  /*3f40*/  @!P4 FMUL R82, R82, R82 ;  /* 0x000000525252c220 */ /* 0x002fe20000400000 */
[----:B------:R-:W-:Y:S01]  /*3f50*/  FSETP.GEU.AND P4, PT, R86, -126, PT ;  /* 0xc2fc00005600780b */ /* 0x000fe20003f8e000 */
[----:B------:R-:W-:Y:S01]  /*3f60*/  FADD R48, R31, R48 ;  /* 0x000000301f307221 */ /* 0x000fe20000000000 */
[----:B------:R-:W-:Y:S01]  /*3f70*/  FADD R31, R20, R135 ;  /* 0x00000087141f7221 */ /* 0x000fe20000000000 */
[----:B------:R-:W-:Y:S01]  /*3f80*/  FADD R51, R137, R82 ;  /* 0x0000005289337221 */ /* 0x000fe20000000000 */
[----:B------:R-:W-:Y:S01]  /*3f90*/  F2FP.BF16.F32.PACK_AB R137, R32, R137 ;  /* 0x000000892089723e */ /* 0x000fe200000010ff */
[----:B------:R-:W-:Y:S01]  /*3fa0*/  @!P6 FMUL R78, R78, 0.5 ;  /* 0x3f0000004e4ee820 */ /* 0x000fe20000400000 */
[----:B------:R-:W1:Y:S01]  /*3fb0*/  MUFU.EX2 R121, R83 ;  /* 0x0000005300797308 */ /* 0x000e620000000800 */
[----:B--2---:R-:W-:Y:S01]  /*3fc0*/  @!P5 FMUL R66, R66, R66 ;  /* 0x000000424242d220 */ /* 0x004fe20000400000 */
[----:B------:R-:W-:-:S02]  /*3fd0*/  FSETP.GEU.AND P5, PT, R71, -126, PT ;  /* 0xc2fc00004700780b */ /* 0x000fc40003fae000 */
[----:B------:R-:W-:Y:S01]  /*3fe0*/  F2FP.BF16.F32.PACK_AB R135, R135, R62 ;  /* 0x0000003e8787723e */ /* 0x000fe200000010ff */
[----:B------:R-:W-:Y:S01]  /*3ff0*/  FADD R44, R145, R66 ;  /* 0x00000042912c7221 */ /* 0x000fe20000000000 */
[----:B------:R-:W-:Y:S01]  /*4000*/  F2FP.BF16.F32.PACK_AB R145, R24, R145 ;  /* 0x000000911891723e */ /* 0x000fe200000010ff */
[----:B------:R-:W-:Y:S01]  /*4010*/  @!P4 FMUL R86, R86, 0.5 ;  /* 0x3f0000005656c820 */ /* 0x000fe20000400000 */
[----:B------:R-:W2:Y:S01]  /*4020*/  MUFU.EX2 R70, R70 ;  /* 0x0000004600467308 */ /* 0x000ea20000000800 */
[----:B---3--:R-:W-:Y:S01]  /*4030*/  @!P3 FMUL R125, R125, R125 ;  /* 0x0000007d7d7db220 */ /* 0x008fe20000400000 */
[----:B------:R-:W-:Y:S01]  /*4040*/  FSETP.GEU.AND P3, PT, R79, -126, PT ;  /* 0xc2fc00004f00780b */ /* 0x000fe20003f6e000 */
[----:B------:R-:W-:Y:S01]  /*4050*/  FADD R59, R44, R51 ;  /* 0x000000332c3b7221 */ /* 0x000fe20000000000 */
[----:B------:R-:W-:Y:S01]  /*4060*/  F2FP.BF16.F32.PACK_AB R129, R129, R66 ;  /* 0x000000428181723e */ /* 0x000fe200000010ff */
        /* <DEDUP_REMOVED lines=13> */
[----:B------:R-:W-:-:S03]  /*4140*/  FADD R63, R46, R55 ;  /* 0x000000372e3f7221 */ /* 0x000fc60000000000 */
[----:B------:R-:W-:Y:S01]  /*4150*/  FADD R34, R147, R70 ;  /* 0x0000004693227221 */ /* 0x000fe20000000000 */
[----:B------:R-:W-:Y:S01]  /*4160*/  FADD R50, R50, R63 ;  /* 0x0000003f32327221 */ /* 0x000fe20000000000 */
[----:B------:R-:W-:Y:S01]  /*4170*/  @!P1 FMUL R4, R4, 0.5 ;  /* 0x3f00000004049820 */ /* 0x000fe20000400000 */
[----:B------:R-:W2:Y:S01]  /*4180*/  MUFU.EX2 R131, R71 ;  /* 0x0000004700837308 */ /* 0x000ea20000000800 */
[----:B---3--:R-:W-:Y:S01]  /*4190*/  @!P6 FMUL R78, R78, R78 ;  /* 0x0000004e4e4ee220 */ /* 0x008fe20000400000 */
[----:B------:R-:W-:-:S03]  /*41a0*/  F2FP.BF16.F32.PACK_AB R147, R26, R147 ;  /* 0x000000931a93723e */ /* 0x000fc600000010ff */
[----:B------:R-:W-:Y:S01]  /*41b0*/  FADD R47, R143, R78 ;  /* 0x0000004e8f2f7221 */ /* 0x000fe20000000000 */
[----:B------:R-:W-:Y:S02]  /*41c0*/  F2FP.BF16.F32.PACK_AB R143, R30, R143 ;  /* 0x0000008f1e8f723e */ /* 0x000fe400000010ff */
[----:B------:R-:W3:Y:S01]  /*41d0*/  MUFU.EX2 R127, R79 ;  /* 0x0000004f007f7308 */ /* 0x000ee20000000800 */
[----:B-1----:R-:W-:-:S04]  /*41e0*/  @!P4 FMUL R123, R123, R123 ;  /* 0x0000007b7b7bc220 */ /* 0x002fc80000400000 */
[----:B------:R-:W-:-:S03]  /*41f0*/  FADD R51, R54, R123 ;  /* 0x0000007b36337221 */ /* 0x000fc60000000000 */
[----:B------:R1:W4:Y:S01]  /*4200*/  MUFU.EX2 R10, R4 ;  /* 0x00000004000a7308 */ /* 0x0003220000000800 */
[----:B------:R-:W-:Y:S01]  /*4210*/  FADD R51, R34, R51 ;  /* 0x0000003322337221 */ /* 0x000fe20000000000 */
[----:B--2---:R-:W-:-:S04]  /*4220*/  @!P5 FMUL R131, R131, R131 ;  /* 0x000000838383d220 */ /* 0x004fc80000400000 */
[----:B------:R-:W-:Y:S01]  /*4230*/  FADD R44, R26, R131 ;  /* 0x000000831a2c7221 */ /* 0x000fe20000000000 */
[----:B------:R-:W-:Y:S01]  /*4240*/  F2FP.BF16.F32.PACK_AB R131, R131, R70 ;  /* 0x000000468383723e */ /* 0x000fe200000010ff */
[----:B-1----:R-:W-:Y:S01]  /*4250*/  FADD R4, R151, R62 ;  /* 0x0000003e97047221 */ /* 0x002fe20000000000 */
[----:B---3--:R-:W-:Y:S01]  /*4260*/  @!P3 FMUL R127, R127, R127 ;  /* 0x0000007f7f7fb220 */ /* 0x008fe20000400000 */
[----:B------:R-:W-:Y:S02]  /*4270*/  F2FP.BF16.F32.PACK_AB R151, R20, R151 ;  /* 0x000000971497723e */ /* 0x000fe400000010ff */
[----:B------:R-:W-:Y:S01]  /*4280*/  FADD R4, R4, R47 ;  /* 0x0000002f04047221 */ /* 0x000fe20000000000 */
[----:B------:R-:W-:Y:S01]  /*4290*/  FADD R46, R30, R127 ;  /* 0x0000007f1e2e7221 */ /* 0x000fe20000000000 */
[----:B------:R-:W-:Y:S02]  /*42a0*/  F2FP.BF16.F32.PACK_AB R127, R127, R78 ;  /* 0x0000004e7f7f723e */ /* 0x000fe400000010ff */
[----:B------:R-:W-:Y:S01]  /*42b0*/  FADD R51, R4, R51 ;  /* 0x0000003304337221 */ /* 0x000fe20000000000 */
[----:B------:R-:W-:Y:S01]  /*42c0*/  MOV R4, UR49 ;  /* 0x0000003100047c02 */ /* 0x000fe20008000f00 */
[----:B----4-:R-:W-:Y:S01]  /*42d0*/  @!P1 FMUL R10, R10, R10 ;  /* 0x0000000a0a0a9220 */ /* 0x010fe20000400000 */
[----:B------:R-:W-:Y:S01]  /*42e0*/  FADD R31, R31, R46 ;  /* 0x0000002e1f1f7221 */ /* 0x000fe20000000000 */
[----:B------:R-:W-:Y:S01]  /*42f0*/  FADD R48, R48, R51 ;  /* 0x0000003330307221 */ /* 0x000fe20000000000 */
[----:B------:R1:W-:Y:S01]  /*4300*/  SYNCS.ARRIVE.TRANS64.A1T0 RZ, [R4+UR4], RZ ;  /* 0x000000ff04ff79a7 */ /* 0x0003e20008100004 */
[----:B------:R-:W-:Y:S01]  /*4310*/  UIADD3 UR4, UR37, 0x1, URZ ;  /* 0x0000000125047890 */ /* 0x000fe2000fffe03f */
[C---:B------:R-:W-:Y:S01]  /*4320*/  FADD R55, R139.reuse, R10 ;  /* 0x0000000a8b377221 */ /* 0x040fe20000000000 */
[----:B------:R-:W-:-:S02]  /*4330*/  F2FP.BF16.F32.PACK_AB R139, R139, R54 ;  /* 0x000000368b8b723e */ /* 0x000fc400000010ff */
[----:B------:R-:W-:Y:S01]  /*4340*/  UISETP.NE.AND UP0, UPT, UR4, 0x5, UPT ;  /* 0x000000050400788c */ /* 0x000fe2000bf05270 */
[----:B------:R-:W-:-:S03]  /*4350*/  FADD R44, R44, R55 ;  /* 0x000000372c2c7221 */ /* 0x000fc60000000000 */
[----:B------:R-:W-:Y:S01]  /*4360*/  USEL UR6, URZ, 0x1, UP0 ;  /* 0x000000013f067887 */ /* 0x000fe20008000000 */
[----:B------:R-:W-:Y:S01]  /*4370*/  FADD R31, R31, R44 ;  /* 0x0000002c1f1f7221 */ /* 0x000fe20000000000 */
[----:B------:R-:W-:-:S03]  /*4380*/  USEL UR4, UR4, URZ, UP0 ;  /* 0x0000003f04047287 */ /* 0x000fc60008000000 */
[----:B------:R-:W-:Y:S01]  /*4390*/  FADD R31, R50, R31 ;  /* 0x0000001f321f7221 */ /* 0x000fe20000000000 */
[----:B------:R-:W-:-:S03]  /*43a0*/  LOP3.LUT R184, R184, UR6, RZ, 0x3c, !PT ;  /* 0x00000006b8b87c12 */ /* 0x000fc6000f8e3cff */
[----:B-1----:R-:W-:Y:S01]  /*43b0*/  FADD R4, R48, R31 ;  /* 0x0000001f30047221 */ /* 0x002fe20000000000 */
[----:B------:R-:W-:Y:S06]  /*43c0*/  @!P0 BRA `(.L_x_21) ;  /* 0x0000000000048947 */ /* 0x000fec0003800000 */
[----:B------:R-:W-:Y:S01]  /*43d0*/  BPT.TRAP 0x1 ;  /* 0x000000040000795c */ /* 0x000fe20000300000 */
.L_x_21:
[----:B------:R-:W-:Y:S01]  /*43e0*/  ULEA UR6, UR4, UR38, 0x3 ;  /* 0x0000002604067291 */ /* 0x000fe2000f8e183f */
[----:B------:R-:W-:Y:S01]  /*43f0*/  SHF.L.U32 R3, R184, 0x1f, RZ ;  /* 0x0000001fb8037819 */ /* 0x000fe200000006ff */
[----:B------:R-:W-:-:S07]  /*4400*/  ULOP3.LUT UR7, UR7, 0x4000000, URZ, 0xfc, !UPT ;  /* 0x0400000007077892 */ /* 0x000fce000f8efc3f */
[----:B------:R-:W1:Y:S02]  /*4410*/  SYNCS.PHASECHK.TRANS64.TRYWAIT P1, [UR6+0x4c400], R3 ;  /* 0x04c40003ff0075a7 */ /* 0x000e640008020146 */
[----:B-1----:R-:W-:Y:S05]  /*4420*/  @!P1 BRA `(.L_x_22) ;  /* 0x000000b000fc9947 */ /* 0x002fea0003800000 */
.L_x_133:
[----:B------:R-:W-:Y:S01]  /*4430*/  UIMAD UR6, UR4, 0xc00, UR7 ;  /* 0x00000c00040678a4 */ /* 0x000fe2000f8e0207 */
[----:B------:R-:W-:Y:S01]  /*4440*/  WARPGROUP.ARRIVE ;  /* 0x00000000000079c5 */ /* 0x000fe20000000000 */
[----:B------:R-:W-:Y:S01]  /*4450*/  UMOV UR11, 0x40000040 ;  /* 0x40000040000b7882 */ /* 0x000fe20000000000 */
[----:B------:R-:W-:-:S04]  /*4460*/  F2FP.BF16.F32.PACK_AB R123, R10, R123 ;  /* 0x0000007b0a7b723e */ /* 0x000fc800000010ff */
[----:B------:R-:W-:Y:S02]  /*4470*/  UMOV UR10, UR6 ;  /* 0x00000006000a7c82 */ /* 0x000fe40008000000 */
[----:B------:R-:W-:Y:S01]  /*4480*/  HGMMA.64x192x16.F32.BF16 R24, R148, gdesc[UR8].tnspB, RZ, !UPT, gsb0 ;  /* 0x42e0000894187df0 */ /* 0x000fe2000c0018ff */
[----:B------:R-:W-:Y:S01]  /*4490*/  UIADD3 UR10, UR6, 0x80, URZ ;  /* 0x00000080060a7890 */ /* 0x000fe2000fffe03f */
[----:B------:R-:W-:Y:S01]  /*44a0*/  UMOV UR11, 0x40000040 ;  /* 0x40000040000b7882 */ /* 0x000fe20000000000 */
[----:B------:R-:W-:Y:S02]  /*44b0*/  WARPGROUP.DEPBAR.LE gsb0, 0x0 ;  /* 0x00008000000079c5 */ /* 0x000fe40000010000 */
[----:B------:R-:W-:-:S15]  /*44c0*/  WARPGROUP.ARRIVE ;  /* 0x00000000000079c5 */ /* 0x000fde0000000000 */
[----:B------:R-:W-:Y:S01]  /*44d0*/  HGMMA.64x192x16.F32.BF16 R24, R144, gdesc[UR8].tnspB, R24, gsb0 ;  /* 0x42e0000890187df0 */ /* 0x000fe20008001818 */
        /* <DEDUP_REMOVED lines=29> */
[----:B------:R-:W-:Y:S03]  /*46b0*/  HGMMA.64x192x16.F32.BF16 R24, R120, gdesc[UR8].tnspB, R24, gsb0 ;  /* 0x42e0000878187df0 */ /* 0x000fe60008001818 */
[----:B------:R-:W-:Y:S02]  /*46c0*/  WARPGROUP.DEPBAR.LE gsb0, 0x0 ;  /* 0x00008000000079c5 */ /* 0x000fe40000010000 */
[----:B------:R-:W-:Y:S05]  /*46d0*/  @!P0 BRA `(.L_x_23) ;  /* 0x0000000000048947 */ /* 0x000fea0003800000 */
[----:B------:R-:W-:Y:S01]  /*46e0*/  BPT.TRAP 0x1 ;  /* 0x000000040000795c */ /* 0x000fe20000300000 */
.L_x_23:
[----:B------:R-:W-:Y:S01]  /*46f0*/  R2UR UR6, R18 ;  /* 0x00000000120672ca */ /* 0x000fe200000e0000 */
[----:B------:R-:W-:-:S04]  /*4700*/  UIADD3 UR5, UR5, 0x4c428, URZ ;  /* 0x0004c42805057890 */ /* 0x000fc8000fffe03f */
[----:B------:R-:W-:-:S08]  /*4710*/  UPRMT UR5, URZ, 0x654, UR5 ;  /* 0x000006543f057896 */ /* 0x000fd00008000005 */
[----:B------:R-:W-:Y:S01]  /*4720*/  UISETP.GT.U32.AND UP0, UPT, UR6, 0x1, UPT ;  /* 0x000000010600788c */ /* 0x000fe2000bf04070 */
[----:B------:R-:W-:Y:S05]  /*4730*/  SYNCS.ARRIVE.TRANS64.RED.A1T0 RZ, [UR5], RZ ;  /* 0x000000ffffff79a7 */ /* 0x000fea0008100405 */
[----:B------:R-:W-:-:S13]  /*4740*/  PLOP3.LUT P1, PT, PT, PT, UP0, 0x80, 0x0 ;  /* 0x000000000000781c */ /* 0x000fda0003f2f008 */
[----:B------:R-:W-:Y:S05]  /*4750*/  @P1 BRA `(.L_x_24) ;  /* 0x0000000000041947 */ /* 0x000fea0003800000 */
[----:B------:R-:W-:Y:S01]  /*4760*/  BPT.TRAP 0x1 ;  /* 0x000000040000795c */ /* 0x000fe20000300000 */
.L_x_24:
[----:B------:R-:W-:Y:S01]  /*4770*/  UIADD3 UR37, UR4, 0x1, URZ ;  /* 0x0000000104257890 */ /* 0x000fe2000fffe03f */
[----:B------:R-:W-:Y:S02]  /*4780*/  ISETP.GE.AND P2, PT, R9, 0x3, PT ;  /* 0x000000030900780c */ /* 0x000fe40003f46270 */
[----:B-1----:R-:W-:Y:S01]  /*4790*/  IADD3 R3, R187, 0x80, RZ ;  /* 0x00000080bb037810 */ /* 0x002fe20007ffe0ff */
[----:B------:R-:W-:Y:S01]  /*47a0*/  UISETP.NE.AND UP0, UPT, UR37, 0x5, UPT ;  /* 0x000000052500788c */ /* 0x000fe2000bf05270 */
[----:B------:R-:W-:-:S03]  /*47b0*/  IADD3 R9, R9, -0x1, RZ ;  /* 0xffffffff09097810 */ /* 0x000fc60007ffe0ff */
[----:B------:R-:W-:Y:S02]  /*47c0*/  USEL UR5, URZ, 0x1, UP0 ;  /* 0x000000013f057887 */ /* 0x000fe40008000000 */
[----:B------:R-:W-:-:S04]  /*47d0*/  USEL UR37, UR37, URZ, UP0 ;  /* 0x0000003f25257287 */ /* 0x000fc80008000000 */
[----:B------:R-:W-:Y:S01]  /*47e0*/  LOP3.LUT R184, R184, UR5, RZ, 0x3c, !PT ;  /* 0x00000005b8b87c12 */ /* 0x000fe2000f8e3cff */
[----:B------:R-:W-:Y:S07]  /*47f0*/  @!P2 BRA `(.L_x_25) ;  /* 0x0000002c00fca947 */ /* 0x000fee0003800000 */
[----:B------:R-:W-:Y:S01]  /*4800*/  IMAD.MOV.U32 R11, RZ, RZ, R8 ;  /* 0x000000ffff0b7224 */ /* 0x000fe200078e0008 */
[----:B------:R-:W-:Y:S01]  /*4810*/  MOV R13, R12 ;  /* 0x0000000c000d7202 */ /* 0x000fe20000000f00 */
[----:B------:R-:W-:-:S06]  /*4820*/  ULDC UR5, c[0x0][0x604] ;  /* 0x0001810000057ab9 */ /* 0x000fcc0000000800 */
.L_x_36:
[----:B-1----:R-:W-:Y:S05]  /*4830*/  @!P0 BRA `(.L_x_26) ;  /* 0x0000000000048947 */ /* 0x002fea0003800000 */
[----:B------:R-:W-:Y:S01]  /*4840*/  BPT.TRAP 0x1 ;  /* 0x000000040000795c */ /* 0x000fe20000300000 */
.L_x_26:
[----:B------:R-:W-:Y:S01]  /*4850*/  ULEA UR6, UR37, UR38, 0x3 ;  /* 0x0000002625067291 */ /* 0x000fe2000f8e183f */
[----:B------:R-:W-:-:S08]  /*4860*/  SHF.L.U32 R8, R184, 0x1f, RZ ;  /* 0x0000001fb8087819 */ /* 0x000fd000000006ff */
[----:B------:R-:W1:Y:S02]  /*4870*/  SYNCS.PHASECHK.TRANS64.TRYWAIT P2, [UR6+0x4c400], R8 ;  /* 0x04c40008ff0075a7 */ /* 0x000e640008040146 */
[----:B-1----:R-:W-:Y:S05]  /*4880*/  @!P2 BRA `(.L_x_27) ;  /* 0x000000ac00fca947 */ /* 0x002fea0003800000 */
.L_x_134:
[----:B------:R-:W-:Y:S01]  /*4890*/  R2UR UR48, R6 ;  /* 0x00000000063072ca */ /* 0x000fe200000e0000 */
[----:B------:R-:W-:Y:S01]  /*48a0*/  UIMAD UR6, UR37, 0xc00, UR39 ;  /* 0x00000c00250678a4 */ /* 0x000fe2000f8e0227 */
[----:B------:R-:W-:Y:S01]  /*48b0*/  R2UR UR49, R7 ;  /* 0x00000000073172ca */ /* 0x000fe200000e0000 */
[----:B------:R-:W-:Y:S01]  /*48c0*/  WARPGROUP.ARRIVE ;  /* 0x00000000000079c5 */ /* 0x000fe20000000000 */
[----:B------:R-:W-:Y:S01]  /*48d0*/  UMOV UR51, 0x40000040 ;  /* 0x4000004000337882 */ /* 0x000fe20000000000 */
[----:B------:R-:W-:Y:S01]  /*48e0*/  UIADD3 UR10, UR6, 0x4, URZ ;  /* 0x00000004060a7890 */ /* 0x000fe2000fffe03f */
[----:B------:R-:W-:Y:S02]  /*48f0*/  UMOV UR11, 0x40000040 ;  /* 0x40000040000b7882 */ /* 0x000fe40000000000 */
[----:B------:R-:W-:Y:S01]  /*4900*/  UMOV UR50, UR6 ;  /* 0x0000000600327c82 */ /* 0x000fe20008000000 */
[----:B------:R-:W-:Y:S01]  /*4910*/  UIADD3 UR14, UR6, 0x6, URZ ;  /* 0x00000006060e7890 */ /* 0x000fe2000fffe03f */
[----:B------:R-:W-:Y:S01]  /*4920*/  UMOV UR15, 0x40000040 ;  /* 0x40000040000f7882 */ /* 0x000fe20000000000 */
[----:B------:R-:W-:Y:S01]  /*4930*/  UIADD3 UR18, UR6, 0x400, URZ ;  /* 0x0000040006127890 */ /* 0x000fe2000fffe03f */
[----:B------:R-:W-:-:S03]  /*4940*/  UMOV UR19, 0x40000040 ;  /* 0x4000004000137882 */ /* 0x000fc60000000000 */
[----:B------:R-:W-:Y:S01]  /*4950*/  HGMMA.64x128x16.F32.BF16 R120, gdesc[UR48], RZ, !UPT, gsb0 ;  /* 0x01e00000307879f0 */ /* 0x000fe2000c0018ff */
[----:B------:R-:W-:Y:S01]  /*4960*/  UIADD3 UR50, UR6, 0x2, URZ ;  /* 0x0000000206327890 */ /* 0x000fe2000fffe03f */
[----:B------:R-:W-:Y:S01]  /*4970*/  UMOV UR48, UR56 ;  /* 0x0000003800307c82 */ /* 0x000fe20008000000 */
[----:B------:R-:W-:Y:S01]  /*4980*/  UMOV UR49, UR57 ;  /* 0x0000003900317c82 */ /* 0x000fe20008000000 */
[----:B------:R-:W-:Y:S01]  /*4990*/  UMOV UR51, 0x40000040 ;  /* 0x4000004000337882 */ /* 0x000fe20000000000 */
[----:B------:R-:W-:Y:S01]  /*49a0*/  UIADD3 UR22, UR6, 0x402, URZ ;  /* 0x0000040206167890 */ /* 0x000fe2000fffe03f */
        /* <DEDUP_REMOVED lines=11> */
[----:B------:R-:W-:-:S02]  /*4a60*/  WARPGROUP.DEPBAR.LE gsb0, 0x0 ;  /* 0x00008000000079c5 */ /* 0x000fc40000010000 */
[----:B------:R-:W-:-:S06]  /*4a70*/  WARPGROUP.ARRIVE ;  /* 0x00000000000079c5 */ /* 0x000fcc0000000000 */
[----:B------:R-:W-:Y:S01]  /*4a80*/  HGMMA.64x128x16.F32.BF16 R120, gdesc[UR48], R120, gsb0 ;  /* 0x01e00000307879f0 */ /* 0x000fe20008001878 */
[----:B------:R-:W-:Y:S01]  /*4a90*/  UIADD3 UR50, UR6, 0x806, URZ ;  /* 0x0000080606327890 */ /* 0x000fe2000fffe03f */
[----:B------:R-:W-:Y:S01]  /*4aa0*/  UMOV UR48, UR52 ;  /* 0x0000003400307c82 */ /* 0x000fe20008000000 */
[----:B------:R-:W-:Y:S01]  /*4ab0*/  UMOV UR49, UR53 ;  /* 0x0000003500317c82 */ /* 0x000fe20008000000 */
[----:B------:R-:W-:Y:S01]  /*4ac0*/  UMOV UR51, 0x40000040 ;  /* 0x4000004000337882 */ /* 0x000fe20000000000 */
[----:B------:R-:W-:-:S04]  /*4ad0*/  UIADD3 UR6, UR37, 0x1, URZ ;  /* 0x0000000125067890 */ /* 0x000fc8000fffe03f */
[----:B------:R-:W-:-:S04]  /*4ae0*/  UISETP.NE.AND UP0, UPT, UR6, 0x5, UPT ;  /* 0x000000050600788c */ /* 0x000fc8000bf05270 */
[----:B------:R-:W-:Y:S01]  /*4af0*/  USEL UR6, UR6, URZ, UP0 ;  /* 0x0000003f06067287 */ /* 0x000fe20008000000 */
[----:B------:R-:W-:Y:S02]  /*4b00*/  WARPGROUP.DEPBAR.LE gsb0, 0x0 ;  /* 0x00008000000079c5 */ /* 0x000fe40000010000 */
[----:B------:R-:W-:-:S06]  /*4b10*/  WARPGROUP.ARRIVE ;  /* 0x00000000000079c5 */ /* 0x000fcc0000000000 */
[----:B------:R-:W-:Y:S01]  /*4b20*/  HGMMA.64x128x16.F32.BF16 R120, gdesc[UR8], R120, gsb0 ;  /* 0x01e00000087879f0 */ /* 0x000fe20008001878 */
[----:B------:R-:W-:-:S06]  /*4b30*/  USEL UR10, URZ, 0x1, UP0 ;  /* 0x000000013f0a7887 */ /* 0x000fcc0008000000 */
[----:B------:R-:W-:Y:S01]  /*4b40*/  LOP3.LUT R184, R184, UR10, RZ, 0x3c, !PT ;  /* 0x0000000ab8b87c12 */ /* 0x000fe2000f8e3cff */
[----:B------:R-:W-:Y:S02]  /*4b50*/  WARPGROUP.DEPBAR.LE gsb0, 0x0 ;  /* 0x00008000000079c5 */ /* 0x000fe40000010000 */
        /* <DEDUP_REMOVED lines=27> */
[----:B------:R-:W-:Y:S05]  /*4d10*/  @!P0 BRA `(.L_x_28) ;  /* 0x0000000000048947 */ /* 0x000fea0003800000 */
[----:B------:R-:W-:Y:S01]  /*4d20*/  BPT.TRAP 0x1 ;  /* 0x000000040000795c */ /* 0x000fe20000300000 */
.L_x_28:
[----:B-1----:R-:W-:Y:S01]  /*4d30*/  FMNMX R8, R120, R11, !PT ;  /* 0x0000000b78087209 */ /* 0x002fe20007800000 */
[----:B------:R-:W-:Y:S01]  /*4d40*/  ULEA UR10, UR6, UR38, 0x3 ;  /* 0x00000026060a7291 */ /* 0x000fe2000f8e183f */
[----:B------:R-:W-:Y:S02]  /*4d50*/  FMNMX R14, R122, R13, !PT ;  /* 0x0000000d7a0e7209 */ /* 0x000fe40007800000 */
[----:B------:R-:W-:Y:S02]  /*4d60*/  FMNMX R15, R121, R8, !PT ;  /* 0x00000008790f7209 */ /* 0x000fe40007800000 */
[----:B------:R-:W-:Y:S02]  /*4d70*/  FMNMX R21, R123, R14, !PT ;  /* 0x0000000e7b157209 */ /* 0x000fe40007800000 */
[----:B------:R-:W-:Y:S02]  /*4d80*/  FMNMX R8, R124, R15, !PT ;  /* 0x0000000f7c087209 */ /* 0x000fe40007800000 */
[----:B------:R-:W-:-:S02]  /*4d90*/  FMNMX R14, R126, R21, !PT ;  /* 0x000000157e0e7209 */ /* 0x000fc40007800000 */
[----:B------:R-:W-:-:S04]  /*4da0*/  FMNMX R15, R125, R8, !PT ;  /* 0x000000087d0f7209 */ /* 0x000fc80007800000 */
        /* <DEDUP_REMOVED lines=27> */
[----:B------:R-:W-:-:S05]  /*4f60*/  FMNMX R12, R181, R8, !PT ;  /* 0x00000008b50c7209 */ /* 0x000fca0007800000 */
[----:B------:R-:W1:Y:S02]  /*4f70*/  SHFL.BFLY PT, R15, R12, 0x1, 0x1f ;  /* 0x0c201f000c0f7f89 */ /* 0x000e6400000e0000 */
[----:B-1----:R-:W-:-:S05]  /*4f80*/  FMNMX R15, R12, R15, !PT ;  /* 0x0000000f0c0f7209 */ /* 0x002fca0007800000 */
[----:B------:R-:W1:Y:S02]  /*4f90*/  SHFL.BFLY PT, R8, R15, 0x2, 0x1f ;  /* 0x0c401f000f087f89 */ /* 0x000e6400000e0000 */
[----:B-1----:R-:W-:Y:S02]  /*4fa0*/  FMNMX R8, R15, R8, !PT ;  /* 0x000000080f087209 */ /* 0x002fe40007800000 */
[----:B------:R-:W-:Y:S02]  /*4fb0*/  FMNMX R15, R127, R14, !PT ;  /* 0x0000000e7f0f7209 */ /* 0x000fe40007800000 */
[----:B------:R-:W-:Y:S02]  /*4fc0*/  FSETP.NEU.AND P2, PT, R8, -INF , PT ;  /* 0xff8000000800780b */ /* 0x000fe40003f4d000 */
[----:B------:R-:W-:Y:S02]  /*4fd0*/  FMNMX R12, R130, R15, !PT ;  /* 0x0000000f820c7209 */ /* 0x000fe40007800000 */
[----:B------:R-:W-:-:S02]  /*4fe0*/  FSEL R10, R8, RZ, P2 ;  /* 0x000000ff080a7208 */ /* 0x000fc40001000000 */
[----:B------:R-:W-:-:S03]  /*4ff0*/  FMNMX R15, R131, R12, !PT ;  /* 0x0000000c830f7209 */ /* 0x000fc60007800000 */
[----:B------:R-:W-:Y:S01]  /*5000*/  FMUL R198, R10, UR5 ;  /* 0x000000050ac67c20 */ /* 0x000fe20008400000 */
[----:B------:R-:W-:-:S03]  /*5010*/  FMNMX R12, R134, R15, !PT ;  /* 0x0000000f860c7209 */ /* 0x000fc60007800000 */
[--C-:B------:R-:W-:Y:S01]  /*5020*/  FFMA R120, R120, UR5, -R198.reuse ;  /* 0x0000000578787c23 */ /* 0x100fe200080008c6 */
[--C-:B------:R-:W-:Y:S01]  /*5030*/  FFMA R121, R121, UR5, -R198.reuse ;  /* 0x0000000579797c23 */ /* 0x100fe200080008c6 */
[----:B------:R-:W-:Y:S01]  /*5040*/  FMNMX R15, R135, R12, !PT ;  /* 0x0000000c870f7209 */ /* 0x000fe20007800000 */
[--C-:B------:R-:W-:Y:S01]  /*5050*/  FFMA R125, R125, UR5, -R198.reuse ;  /* 0x000000057d7d7c23 */ /* 0x100fe200080008c6 */
[--C-:B------:R-:W-:Y:S01]  /*5060*/  FFMA R124, R124, UR5, -R198.reuse ;  /* 0x000000057c7c7c23 */ /* 0x100fe200080008c6 */
[----:B------:R-:W-:Y:S01]  /*5070*/  FSETP.GEU.AND P6, PT, R120, -126, PT ;  /* 0xc2fc00007800780b */ /* 0x000fe20003fce000 */
[--C-:B------:R-:W-:Y:S01]  /*5080*/  FFMA R132, R132, UR5, -R198.reuse ;  /* 0x0000000584847c23 */ /* 0x100fe200080008c6 */
[----:B------:R-:W-:Y:S01]  /*5090*/  FSETP.GEU.AND P3, PT, R121, -126, PT ;  /* 0xc2fc00007900780b */ /* 0x000fe20003f6e000 */
[--C-:B------:R-:W-:Y:S01]  /*50a0*/  FFMA R128, R128, UR5, -R198.reuse ;  /* 0x0000000580807c23 */ /* 0x100fe200080008c6 */
[----:B------:R-:W-:Y:S01]  /*50b0*/  FMNMX R12, R138, R15, !PT ;  /* 0x0000000f8a0c7209 */ /* 0x000fe20007800000 */
        /* <DEDUP_REMOVED lines=8> */
[----:B------:R-:W-:Y:S01]  /*5140*/  @!P6 FMUL R120, R120, 0.5 ;  /* 0x3f0000007878e820 */ /* 0x000fe20000400000 */
[----:B------:R-:W-:Y:S01]  /*5150*/  FMNMX R12, R142, R21, !PT ;  /* 0x000000158e0c7209 */ /* 0x000fe20007800000 */
[----:B------:R-:W-:Y:S01]  /*5160*/  @!P3 FMUL R121, R121, 0.5 ;  /* 0x3f0000007979b820 */ /* 0x000fe20000400000 */
[--C-:B------:R-:W-:Y:S01]  /*5170*/  FFMA R137, R137, UR5, -R198.reuse ;  /* 0x0000000589897c23 */ /* 0x100fe200080008c6 */
[----:B------:R1:W2:Y:S01]  /*5180*/  MUFU.EX2 R195, R120 ;  /* 0x0000007800c37308 */ /* 0x0002a20000000800 */
        /* <DEDUP_REMOVED lines=9> */
[----:B------:R-:W-:Y:S01]  /*5220*/  @!P2 FMUL R128, R128, 0.5 ;  /* 0x3f0000008080a820 */ /* 0x000fe20000400000 */
[--C-:B------:R-:W-:Y:S01]  /*5230*/  FFMA R153, R153, UR5, -R198.reuse ;  /* 0x0000000599997c23 */ /* 0x100fe200080008c6 */
[--C-:B------:R-:W-:Y:S01]  /*5240*/  FFMA R161, R161, UR5, -R198.reuse ;  /* 0x00000005a1a17c23 */ /* 0x100fe200080008c6 */
[----:B------:R-:W-:Y:S01]  /*5250*/  FMNMX R12, R150, R21, !PT ;  /* 0x00000015960c7209 */ /* 0x000fe20007800000 */
[--C-:B------:R-:W-:Y:S01]  /*5260*/  FFMA R156, R164, UR5, -R198.reuse ;  /* 0x00000005a49c7c23 */ /* 0x100fe200080008c6 */
[--C-:B-1----:R-:W-:Y:S01]  /*5270*/  FFMA R120, R176, UR5, -R198.reuse ;  /* 0x00000005b0787c23 */ /* 0x102fe200080008c6 */
[----:B------:R-:W1:Y:S01]  /*5280*/  MUFU.EX2 R196, R125 ;  /* 0x0000007d00c47308 */ /* 0x000e620000000800 */
[----:B--2---:R-:W-:Y:S01]  /*5290*/  @!P6 FMUL R195, R195, R195 ;  /* 0x000000c3c3c3e220 */ /* 0x004fe20000400000 */
[----:B------:R-:W-:Y:S01]  /*52a0*/  FSETP.GEU.AND P6, PT, R15, -126, PT ;  /* 0xc2fc00000f00780b */ /* 0x000fe20003fce000 */
[----:B------:R-:W-:Y:S01]  /*52b0*/  FFMA R181, R181, UR5, -R198 ;  /* 0x00000005b5b57c23 */ /* 0x000fe200080008c6 */
[----:B------:R-:W-:-:S04]  /*52c0*/  FMNMX R21, R151, R12, !PT ;  /* 0x0000000c97157209 */ /* 0x000fc80007800000 */
[----:B------:R2:W4:Y:S01]  /*52d0*/  MUFU.EX2 R197, R124 ;  /* 0x0000007c00c57308 */ /* 0x0005220000000800 */
[----:B---3--:R-:W-:Y:S01]  /*52e0*/  @!P3 FMUL R191, R191, R191 ;  /* 0x000000bfbfbfb220 */ /* 0x008fe20000400000 */
[----:B------:R-:W-:Y:S02]  /*52f0*/  FSETP.GEU.AND P3, PT, R132, -126, PT ;  /* 0xc2fc00008400780b */ /* 0x000fe40003f6e000 */
[----:B------:R-:W-:Y:S01]  /*5300*/  FMNMX R12, R154, R21, !PT ;  /* 0x000000159a0c7209 */ /* 0x000fe20007800000 */
[--C-:B------:R-:W-:Y:S02]  /*5310*/  FFMA R21, R141, UR5, -R198.reuse ;  /* 0x000000058d157c23 */ /* 0x100fe400080008c6 */
[----:B------:R-:W-:Y:S01]  /*5320*/  @!P6 FMUL R15, R15, 0.5 ;  /* 0x3f0000000f0fe820 */ /* 0x000fe20000400000 */
[----:B------:R3:W5:Y:S01]  /*5330*/  MUFU.EX2 R194, R128 ;  /* 0x0000008000c27308 */ /* 0x0007620000000800 */
[----:B-1----:R-:W-:Y:S01]  /*5340*/  @!P5 FMUL R196, R196, R196 ;  /* 0x000000c4c4c4d220 */ /* 0x002fe20000400000 */
[----:B------:R-:W-:Y:S01]  /*5350*/  FSETP.GEU.AND P5, PT, R136, -126, PT ;  /* 0xc2fc00008800780b */ /* 0x000fe20003fae000 */
[----:B--2---:R-:W-:Y:S01]  /*5360*/  FFMA R124, R168, UR5, -R198 ;  /* 0x00000005a87c7c23 */ /* 0x004fe200080008c6 */
[----:B------:R-:W-:-:S03]  /*5370*/  FMNMX R121, R155, R12, !PT ;  /* 0x0000000c9b797209 */ /* 0x000fc60007800000 */
[----:B------:R-:W-:Y:S01]  /*5380*/  @!P3 FMUL R132, R132, 0.5 ;  /* 0x3f0000008484b820 */ /* 0x000fe20000400000 */
[----:B------:R-:W1:Y:S01]  /*5390*/  MUFU.EX2 R15, R15 ;  /* 0x0000000f000f7308 */ /* 0x000e620000000800 */
[----:B----4-:R-:W-:Y:S01]  /*53a0*/  @!P4 FMUL R197, R197, R197 ;  /* 0x000000c5c5c5c220 */ /* 0x010fe20000400000 */
[----:B------:R-:W-:Y:S01]  /*53b0*/  FSETP.GEU.AND P4, PT, R20, -126, PT ;  /* 0xc2fc00001400780b */ /* 0x000fe20003f8e000 */
[----:B---3--:R-:W-:Y:S01]  /*53c0*/  FFMA R128, R160, UR5, -R198 ;  /* 0x00000005a0807c23 */ /* 0x008fe200080008c6 */
[----:B------:R-:W-:-:S03]  /*53d0*/  FMNMX R12, R158, R121, !PT ;  /* 0x000000799e0c7209 */ /* 0x000fc60007800000 */
[----:B------:R-:W-:Y:S01]  /*53e0*/  @!P5 FMUL R136, R136, 0.5 ;  /* 0x3f0000008888d820 */ /* 0x000fe20000400000 */
[----:B------:R2:W3:Y:S01]  /*53f0*/  MUFU.EX2 R193, R132 ;  /* 0x0000008400c17308 */ /* 0x0004e20000000800 */
[----:B------:R-:W-:Y:S01]  /*5400*/  FMNMX R121, R159, R12, !PT ;  /* 0x0000000c9f797209 */ /* 0x000fe20007800000 */
[----:B-----5:R-:W-:Y:S01]  /*5410*/  @!P2 FMUL R194, R194, R194 ;  /* 0x000000c2c2c2a220 */ /* 0x020fe20000400000 */
[----:B------:R-:W-:Y:S02]  /*5420*/  FSETP.GEU.AND P2, PT, R137, -126, PT ;  /* 0xc2fc00008900780b */ /* 0x000fe40003f4e000 */
[----:B------:R-:W-:Y:S02]  /*5430*/  FMNMX R12, R162, R121, !PT ;  /* 0x00000079a20c7209 */ /* 0x000fe40007800000 */
[----:B------:R-:W-:Y:S01]  /*5440*/  @!P4 FMUL R20, R20, 0.5 ;  /* 0x3f0000001414c820 */ /* 0x000fe20000400000 */
[----:B------:R4:W5:Y:S01]  /*5450*/  MUFU.EX2 R141, R136 ;  /* 0x00000088008d7308 */ /* 0x0009620000000800 */
[----:B-1----:R-:W-:Y:S01]  /*5460*/  @!P6 FMUL R15, R15, R15 ;  /* 0x0000000f0f0fe220 */ /* 0x002fe20000400000 */
[----:B------:R-:W-:Y:S01]  /*5470*/  FSETP.GEU.AND P6, PT, R192, -126, PT ;  /* 0xc2fc0000c000780b */ /* 0x000fe20003fce000 */
[--C-:B--2---:R-:W-:Y:S01]  /*5480*/  FFMA R132, R152, UR5, -R198.reuse ;  /* 0x0000000598847c23 */ /* 0x104fe200080008c6 */
[----:B------:R-:W-:Y:S01]  /*5490*/  FMNMX R121, R163, R12, !PT ;  /* 0x0000000ca3797209 */ /* 0x000fe20007800000 */
[----:B------:R-:W-:-:S03]  /*54a0*/  FFMA R152, R173, UR5, -R198 ;  /* 0x00000005ad987c23 */ /* 0x000fc600080008c6 */
[----:B------:R-:W1:Y:S01]  /*54b0*/  MUFU.EX2 R20, R20 ;  /* 0x0000001400147308 */ /* 0x000e620000000800 */
[----:B---3--:R-:W-:Y:S01]  /*54c0*/  @!P3 FMUL R193, R193, R193 ;  /* 0x000000c1c1c1b220 */ /* 0x008fe20000400000 */
[----:B------:R-:W-:Y:S01]  /*54d0*/  FSETP.GEU.AND P3, PT, R21, -126, PT ;  /* 0xc2fc00001500780b */ /* 0x000fe20003f6e000 */
[----:B------:R-:W-:Y:S01]  /*54e0*/  @!P2 FMUL R137, R137, 0.5 ;  /* 0x3f0000008989a820 */ /* 0x000fe20000400000 */
[----:B------:R-:W-:Y:S01]  /*54f0*/  FMNMX R12, R166, R121, !PT ;  /* 0x00000079a60c7209 */ /* 0x000fe20007800000 */
[--C-:B------:R-:W-:Y:S01]  /*5500*/  FFMA R121, R149, UR5, -R198.reuse ;  /* 0x0000000595797c23 */ /* 0x100fe200080008c6 */
[----:B----4-:R-:W-:Y:S01]  /*5510*/  FFMA R136, R145, UR5, -R198 ;  /* 0x0000000591887c23 */ /* 0x010fe200080008c6 */
[----:B------:R-:W-:Y:S01]  /*5520*/  @!P6 FMUL R192, R192, 0.5 ;  /* 0x3f000000c0c0e820 */ /* 0x000fe20000400000 */
[----:B------:R-:W2:Y:S01]  /*5530*/  MUFU.EX2 R140, R137 ;  /* 0x00000089008c7308 */ /* 0x000ea20000000800 */
[----:B-----5:R-:W-:Y:S01]  /*5540*/  @!P5 FMUL R141, R141, R141 ;  /* 0x0000008d8d8dd220 */ /* 0x020fe20000400000 */
[----:B------:R-:W-:-:S02]  /*5550*/  FMNMX R125, R167, R12, !PT ;  /* 0x0000000ca77d7209 */ /* 0x000fc40007800000 */
[----:B------:R-:W-:Y:S02]  /*5560*/  FSETP.GEU.AND P5, PT, R136, -126, PT ;  /* 0xc2fc00008800780b */ /* 0x000fe40003fae000 */
[----:B------:R-:W-:Y:S01]  /*5570*/  FMNMX R12, R170, R125, !PT ;  /* 0x0000007daa0c7209 */ /* 0x000fe20007800000 */
[----:B------:R-:W-:Y:S01]  /*5580*/  @!P3 FMUL R21, R21, 0.5 ;  /* 0x3f0000001515b820 */ /* 0x000fe20000400000 */
[----:B------:R-:W3:Y:S01]  /*5590*/  MUFU.EX2 R192, R192 ;  /* 0x000000c000c07308 */ /* 0x000ee20000000800 */
[----:B-1----:R-:W-:Y:S01]  /*55a0*/  @!P4 FMUL R20, R20, R20 ;  /* 0x000000141414c220 */ /* 0x002fe20000400000 */
[----:B------:R-:W-:Y:S02]  /*55b0*/  FSETP.GEU.AND P4, PT, R144, -126, PT ;  /* 0xc2fc00009000780b */ /* 0x000fe40003f8e000 */
[----:B------:R-:W-:-:S04]  /*55c0*/  FMNMX R125, R171, R12, !PT ;  /* 0x0000000cab7d7209 */ /* 0x000fc80007800000 */
[----:B------:R-:W1:Y:S01]  /*55d0*/  MUFU.EX2 R21, R21 ;  /* 0x0000001500157308 */ /* 0x000e620000000800 */
[----:B------:R-:W-:Y:S01]  /*55e0*/  @!P5 FMUL R136, R136, 0.5 ;  /* 0x3f0000008888d820 */ /* 0x000fe20000400000 */
[----:B--2---:R-:W-:Y:S01]  /*55f0*/  @!P2 FMUL R140, R140, R140 ;  /* 0x0000008c8c8ca220 */ /* 0x004fe20000400000 */
[----:B------:R-:W-:Y:S02]  /*5600*/  FSETP.GEU.AND P2, PT, R133, -126, PT ;  /* 0xc2fc00008500780b */ /* 0x000fe40003f4e000 */
[----:B------:R-:W-:Y:S02]  /*5610*/  FMNMX R12, R174, R125, !PT ;  /* 0x0000007dae0c7209 */ /* 0x000fe40007800000 */
[----:B------:R-:W-:Y:S01]  /*5620*/  @!P4 FMUL R144, R144, 0.5 ;  /* 0x3f0000009090c820 */ /* 0x000fe20000400000 */
[----:B------:R-:W2:Y:S01]  /*5630*/  MUFU.EX2 R136, R136 ;  /* 0x0000008800887308 */ /* 0x000ea20000000800 */
[----:B---3--:R-:W-:Y:S01]  /*5640*/  @!P6 FMUL R192, R192, R192 ;  /* 0x000000c0c0c0e220 */ /* 0x008fe20000400000 */
[----:B------:R-:W-:-:S02]  /*5650*/  FSETP.GEU.AND P6, PT, R121, -126, PT ;  /* 0xc2fc00007900780b */ /* 0x000fc40003fce000 */
[----:B------:R-:W-:-:S04]  /*5660*/  FMNMX R125, R175, R12, !PT ;  /* 0x0000000caf7d7209 */ /* 0x000fc80007800000 */
[----:B------:R-:W3:Y:S01]  /*5670*/  MUFU.EX2 R137, R144 ;  /* 0x0000009000897308 */ /* 0x000ee20000000800 */
[----:B-1----:R-:W-:Y:S01]  /*5680*/  @!P3 FMUL R21, R21, R21 ;  /* 0x000000151515b220 */ /* 0x002fe20000400000 */
[----:B------:R-:W-:Y:S01]  /*5690*/  FSETP.GEU.AND P3, PT, R132, -126, PT ;  /* 0xc2fc00008400780b */ /* 0x000fe20003f6e000 */
[----:B------:R-:W-:Y:S01]  /*56a0*/  @!P2 FMUL R133, R133, 0.5 ;  /* 0x3f0000008585a820 */ /* 0x000fe20000400000 */
[----:B------:R-:W-:-:S03]  /*56b0*/  FMNMX R12, R178, R125, !PT ;  /* 0x0000007db20c7209 */ /* 0x000fc60007800000 */
[----:B------:R-:W-:Y:S01]  /*56c0*/  @!P6 FMUL R121, R121, 0.5 ;  /* 0x3f0000007979e820 */ /* 0x000fe20000400000 */
[----:B------:R-:W-:Y:S01]  /*56d0*/  FMNMX R125, R179, R12, !PT ;  /* 0x0000000cb37d7209 */ /* 0x000fe20007800000 */
[----:B------:R-:W1:Y:S01]  /*56e0*/  MUFU.EX2 R133, R133 ;  /* 0x0000008500857308 */ /* 0x000e620000000800 */
[----:B--2---:R-:W-:Y:S01]  /*56f0*/  @!P5 FMUL R136, R136, R136 ;  /* 0x000000888888d220 */ /* 0x004fe20000400000 */
[----:B------:R-:W-:Y:S01]  /*5700*/  FSETP.GEU.AND P5, PT, R129, -126, PT ;  /* 0xc2fc00008100780b */ /* 0x000fe20003fae000 */
[--C-:B------:R-:W-:Y:S01]  /*5710*/  FFMA R12, R157, UR5, -R198.reuse ;  /* 0x000000059d0c7c23 */ /* 0x100fe200080008c6 */
[----:B------:R-:W-:Y:S01]  /*5720*/  FMNMX R14, R182, R125, !PT ;  /* 0x0000007db60e7209 */ /* 0x000fe20007800000 */
[--C-:B------:R-:W-:Y:S01]  /*5730*/  FFMA R125, R165, UR5, -R198.reuse ;  /* 0x00000005a57d7c23 */ /* 0x100fe200080008c6 */
[----:B------:R-:W-:Y:S01]  /*5740*/  @!P3 FMUL R132, R132, 0.5 ;  /* 0x3f0000008484b820 */ /* 0x000fe20000400000 */
[--C-:B------:R-:W-:Y:S01]  /*5750*/  FFMA R165, R177, UR5, -R198.reuse ;  /* 0x00000005b1a57c23 */ /* 0x100fe200080008c6 */
[----:B------:R-:W2:Y:S01]  /*5760*/  MUFU.EX2 R121, R121 ;  /* 0x0000007900797308 */ /* 0x000ea20000000800 */
[----:B---3--:R-:W-:Y:S01]  /*5770*/  @!P4 FMUL R137, R137, R137 ;  /* 0x000000898989c220 */ /* 0x008fe20000400000 */
[----:B------:R-:W-:Y:S01]  /*5780*/  FSETP.GEU.AND P4, PT, R153, -126, PT ;  /* 0xc2fc00009900780b */ /* 0x000fe20003f8e000 */
[----:B------:R-:W-:Y:S01]  /*5790*/  FFMA R144, R180, UR5, -R198 ;  /* 0x00000005b4907c23 */ /* 0x000fe200080008c6 */
[----:B------:R-:W-:-:S03]  /*57a0*/  FMNMX R14, R183, R14, !PT ;  /* 0x0000000eb70e7209 */ /* 0x000fc60007800000 */
[----:B------:R-:W-:Y:S01]  /*57b0*/  @!P5 FMUL R129, R129, 0.5 ;  /* 0x3f0000008181d820 */ /* 0x000fe20000400000 */
[----:B------:R-:W3:Y:S01]  /*57c0*/  MUFU.EX2 R132, R132 ;  /* 0x0000008400847308 */ /* 0x000ee20000000800 */
[----:B-1----:R-:W-:Y:S01]  /*57d0*/  @!P2 FMUL R133, R133, R133 ;  /* 0x000000858585a220 */ /* 0x002fe20000400000 */
[----:B------:R-:W-:Y:S01]  /*57e0*/  FSETP.GEU.AND P2, PT, R12, -126, PT ;  /* 0xc2fc00000c00780b */ /* 0x000fe20003f4e000 */
[----:B------:R-:W1:Y:S04]  /*57f0*/  SHFL.BFLY PT, R145, R14, 0x1, 0x1f ;  /* 0x0c201f000e917f89 */ /* 0x000e6800000e0000 */
[----:B------:R-:W-:Y:S01]  /*5800*/  @!P4 FMUL R153, R153, 0.5 ;  /* 0x3f0000009999c820 */ /* 0x000fe20000400000 */
[----:B------:R-:W4:Y:S01]  /*5810*/  MUFU.EX2 R129, R129 ;  /* 0x0000008100817308 */ /* 0x000f220000000800 */
[----:B--2---:R-:W-:Y:S01]  /*5820*/  @!P6 FMUL R121, R121, R121 ;  /* 0x000000797979e220 */ /* 0x004fe20000400000 */
[----:B------:R-:W-:-:S05]  /*5830*/  FSETP.GEU.AND P6, PT, R128, -126, PT ;  /* 0xc2fc00008000780b */ /* 0x000fca0003fce000 */
[----:B------:R-:W-:Y:S01]  /*5840*/  @!P2 FMUL R12, R12, 0.5 ;  /* 0x3f0000000c0ca820 */ /* 0x000fe20000400000 */
[----:B------:R2:W5:Y:S01]  /*5850*/  MUFU.EX2 R157, R153 ;  /* 0x00000099009d7308 */ /* 0x0005620000000800 */
[----:B---3--:R-:W-:Y:S01]  /*5860*/  @!P3 FMUL R132, R132, R132 ;  /* 0x000000848484b220 */ /* 0x008fe20000400000 */
[----:B------:R-:W-:-:S05]  /*5870*/  FSETP.GEU.AND P3, PT, R161, -126, PT ;  /* 0xc2fc0000a100780b */ /* 0x000fca0003f6e000 */
[----:B------:R-:W-:Y:S01]  /*5880*/  @!P6 FMUL R128, R128, 0.5 ;  /* 0x3f0000008080e820 */ /* 0x000fe20000400000 */
[----:B------:R3:W3:Y:S01]  /*5890*/  MUFU.EX2 R160, R12 ;  /* 0x0000000c00a07308 */ /* 0x0006e20000000800 */
[--C-:B--2---:R-:W-:Y:S01]  /*58a0*/  FFMA R153, R169, UR5, -R198.reuse ;  /* 0x00000005a9997c23 */ /* 0x104fe200080008c6 */
[----:B----4-:R-:W-:Y:S01]  /*58b0*/  @!P5 FMUL R129, R129, R129 ;  /* 0x000000818181d220 */ /* 0x010fe20000400000 */
[----:B------:R-:W-:Y:S02]  /*58c0*/  FSETP.GEU.AND P5, PT, R125, -126, PT ;  /* 0xc2fc00007d00780b */ /* 0x000fe40003fae000 */
[----:B-1----:R-:W-:Y:S01]  /*58d0*/  FMNMX R145, R14, R145, !PT ;  /* 0x000000910e917209 */ /* 0x002fe20007800000 */
[----:B------:R-:W-:Y:S01]  /*58e0*/  FFMA R14, R172, UR5, -R198 ;  /* 0x00000005ac0e7c23 */ /* 0x000fe200080008c6 */
[----:B------:R-:W-:Y:S01]  /*58f0*/  @!P3 FMUL R161, R161, 0.5 ;  /* 0x3f000000a1a1b820 */ /* 0x000fe20000400000 */
[----:B------:R-:W1:Y:S01]  /*5900*/  MUFU.EX2 R128, R128 ;  /* 0x0000008000807308 */ /* 0x000e620000000800 */
[----:B-----5:R-:W-:Y:S01]  /*5910*/  @!P4 FMUL R157, R157, R157 ;  /* 0x0000009d9d9dc220 */ /* 0x020fe20000400000 */
[----:B------:R-:W-:Y:S01]  /*5920*/  FSETP.GEU.AND P4, PT, R156, -126, PT ;  /* 0xc2fc00009c00780b */ /* 0x000fe20003f8e000 */
[----:B---3--:R-:W2:Y:S05]  /*5930*/  SHFL.BFLY PT, R12, R145, 0x2, 0x1f ;  /* 0x0c401f00910c7f89 */ /* 0x008eaa00000e0000 */
[----:B------:R-:W3:Y:S01]  /*5940*/  MUFU.EX2 R161, R161 ;  /* 0x000000a100a17308 */ /* 0x000ee20000000800 */
[----:B------:R-:W-:Y:S01]  /*5950*/  @!P5 FMUL R125, R125, 0.5 ;  /* 0x3f0000007d7dd820 */ /* 0x000fe20000400000 */
[----:B------:R-:W-:Y:S01]  /*5960*/  @!P2 FMUL R160, R160, R160 ;  /* 0x000000a0a0a0a220 */ /* 0x000fe20000400000 */
[----:B------:R-:W-:-:S04]  /*5970*/  FSETP.GEU.AND P2, PT, R124, -126, PT ;  /* 0xc2fc00007c00780b */ /* 0x000fc80003f4e000 */
[----:B------:R-:W-:Y:S01]  /*5980*/  @!P4 FMUL R156, R156, 0.5 ;  /* 0x3f0000009c9cc820 */ /* 0x000fe20000400000 */
[----:B------:R-:W4:Y:S01]  /*5990*/  MUFU.EX2 R125, R125 ;  /* 0x0000007d007d7308 */ /* 0x000f220000000800 */
[----:B-1----:R-:W-:Y:S01]  /*59a0*/  @!P6 FMUL R128, R128, R128 ;  /* 0x000000808080e220 */ /* 0x002fe20000400000 */
[----:B------:R-:W-:-:S06]  /*59b0*/  FSETP.GEU.AND P6, PT, R153, -126, PT ;  /* 0xc2fc00009900780b */ /* 0x000fcc0003fce000 */
[----:B------:R-:W1:Y:S01]  /*59c0*/  MUFU.EX2 R156, R156 ;  /* 0x0000009c009c7308 */ /* 0x000e620000000800 */
[----:B---3--:R-:W-:Y:S01]  /*59d0*/  @!P3 FMUL R161, R161, R161 ;  /* 0x000000a1a1a1b220 */ /* 0x008fe20000400000 */
[----:B------:R-:W-:Y:S01]  /*59e0*/  FSETP.GEU.AND P3, PT, R14, -126, PT ;  /* 0xc2fc00000e00780b */ /* 0x000fe20003f6e000 */
[----:B------:R-:W-:Y:S01]  /*59f0*/  @!P2 FMUL R124, R124, 0.5 ;  /* 0x3f0000007c7ca820 */ /* 0x000fe20000400000 */
[----:B--2---:R-:W-:-:S03]  /*5a00*/  FMNMX R12, R145, R12, !PT ;  /* 0x0000000c910c7209 */ /* 0x004fc60007800000 */
[----:B------:R-:W-:Y:S02]  /*5a10*/  @!P6 FMUL R153, R153, 0.5 ;  /* 0x3f0000009999e820 */ /* 0x000fe40000400000 */
[----:B------:R-:W2:Y:S01]  /*5a20*/  MUFU.EX2 R124, R124 ;  /* 0x0000007c007c7308 */ /* 0x000ea20000000800 */
[----:B----4-:R-:W-:Y:S01]  /*5a30*/  @!P5 FMUL R125, R125, R125 ;  /* 0x0000007d7d7dd220 */ /* 0x010fe20000400000 */
[----:B------:R-:W-:-:S04]  /*5a40*/  FSETP.GEU.AND P5, PT, R120, -126, PT ;  /* 0xc2fc00007800780b */ /* 0x000fc80003fae000 */
[----:B------:R-:W-:Y:S02]  /*5a50*/  @!P3 FMUL R14, R14, 0.5 ;  /* 0x3f0000000e0eb820 */ /* 0x000fe40000400000 */
        /* <DEDUP_REMOVED lines=23> */
[--C-:B------:R-:W-:Y:S01]  /*5bd0*/  FFMA R168, R134, UR5, -R148.reuse ;  /* 0x0000000586a87c23 */ /* 0x100fe20008000894 */
[----:B--2---:R-:W-:Y:S01]  /*5be0*/  @!P5 FMUL R120, R120, R120 ;  /* 0x000000787878d220 */ /* 0x004fe20000400000 */
[----:B------:R-:W-:Y:S01]  /*5bf0*/  FSETP.GEU.AND P5, PT, R145, -126, PT ;  /* 0xc2fc00009100780b */ /* 0x000fe20003fae000 */
[----:B------:R-:W-:Y:S01]  /*5c00*/  @!P2 FMUL R144, R144, 0.5 ;  /* 0x3f0000009090a820 */ /* 0x000fe20000400000 */
[--C-:B------:R-:W-:Y:S01]  /*5c10*/  FFMA R131, R131, UR5, -R148.reuse ;  /* 0x0000000583837c23 */ /* 0x100fe20008000894 */
[----:B------:R-:W1:Y:S01]  /*5c20*/  MUFU.EX2 R165, R165 ;  /* 0x000000a500a57308 */ /* 0x000e620000000800 */
[--C-:B------:R-:W-:Y:S01]  /*5c30*/  FFMA R139, R139, UR5, -R148.reuse ;  /* 0x000000058b8b7c23 */ /* 0x100fe20008000894 */
[----:B------:R-:W-:Y:S01]  /*5c40*/  @!P3 FMUL R181, R181, 0.5 ;  /* 0x3f000000b5b5b820 */ /* 0x000fe20000400000 */
[--C-:B------:R-:W-:Y:S01]  /*5c50*/  FFMA R127, R127, UR5, -R148.reuse ;  /* 0x000000057f7f7c23 */ /* 0x100fe20008000894 */
[----:B---3--:R-:W-:Y:S01]  /*5c60*/  @!P4 FMUL R152, R152, R152 ;  /* 0x000000989898c220 */ /* 0x008fe20000400000 */
[----:B------:R-:W-:Y:S01]  /*5c70*/  FSETP.GEU.AND P4, PT, R149, -126, PT ;  /* 0xc2fc00009500780b */ /* 0x000fe20003f8e000 */
[--C-:B------:R-:W-:Y:S01]  /*5c80*/  FFMA R134, R138, UR5, -R148.reuse ;  /* 0x000000058a867c23 */ /* 0x100fe20008000894 */
[--C-:B------:R-:W-:Y:S01]  /*5c90*/  FFMA R142, R142, UR5, -R148.reuse ;  /* 0x000000058e8e7c23 */ /* 0x100fe20008000894 */
[----:B------:R2:W3:Y:S01]  /*5ca0*/  MUFU.EX2 R123, R181 ;  /* 0x000000b5007b7308 */ /* 0x0004e20000000800 */
[--C-:B------:R-:W-:Y:S01]  /*5cb0*/  FFMA R155, R155, UR5, -R148.reuse ;  /* 0x000000059b9b7c23 */ /* 0x100fe20008000894 */
[----:B------:R-:W-:Y:S01]  /*5cc0*/  @!P5 FMUL R145, R145, 0.5 ;  /* 0x3f0000009191d820 */ /* 0x000fe20000400000 */
[--C-:B------:R-:W-:Y:S01]  /*5cd0*/  FFMA R151, R151, UR5, -R148.reuse ;  /* 0x0000000597977c23 */ /* 0x100fe20008000894 */
[--C-:B------:R-:W-:Y:S01]  /*5ce0*/  FFMA R147, R147, UR5, -R148.reuse ;  /* 0x0000000593937c23 */ /* 0x100fe20008000894 */
[--C-:B------:R-:W-:Y:S01]  /*5cf0*/  FFMA R162, R162, UR5, -R148.reuse ;  /* 0x00000005a2a27c23 */ /* 0x100fe20008000894 */
[--C-:B------:R-:W-:Y:S01]  /*5d00*/  FFMA R163, R163, UR5, -R148.reuse ;  /* 0x00000005a3a37c23 */ /* 0x100fe20008000894 */
[--C-:B------:R-:W-:Y:S01]  /*5d10*/  FFMA R171, R171, UR5, -R148.reuse ;  /* 0x00000005abab7c23 */ /* 0x100fe20008000894 */
[----:B------:R-:W4:Y:S01]  /*5d20*/  MUFU.EX2 R122, R144 ;  /* 0x00000090007a7308 */ /* 0x000f220000000800 */
[----:B-1----:R-:W-:Y:S01]  /*5d30*/  @!P6 FMUL R165, R165, R165 ;  /* 0x000000a5a5a5e220 */ /* 0x002fe20000400000 */
[----:B------:R-:W-:Y:S01]  /*5d40*/  FSETP.GEU.AND P6, PT, R164, -126, PT ;  /* 0xc2fc0000a400780b */ /* 0x000fe20003fce000 */
[----:B------:R-:W-:Y:S01]  /*5d50*/  @!P4 FMUL R149, R149, 0.5 ;  /* 0x3f0000009595c820 */ /* 0x000fe20000400000 */
[--C-:B------:R-:W-:Y:S01]  /*5d60*/  FFMA R174, R174, UR5, -R148.reuse ;  /* 0x00000005aeae7c23 */ /* 0x100fe20008000894 */
[--C-:B------:R-:W-:Y:S01]  /*5d70*/  FFMA R182, R182, UR5, -R148.reuse ;  /* 0x00000005b6b67c23 */ /* 0x100fe20008000894 */
[----:B------:R-:W-:Y:S01]  /*5d80*/  FFMA R183, R183, UR5, -R148 ;  /* 0x00000005b7b77c23 */ /* 0x000fe20008000894 */
[----:B--2---:R-:W-:Y:S01]  /*5d90*/  FADD R181, -R180, R13 ;  /* 0x0000000db4b57221 */ /* 0x004fe20000000100 */
[----:B------:R-:W1:Y:S01]  /*5da0*/  MUFU.EX2 R126, R145 ;  /* 0x00000091007e7308 */ /* 0x000e620000000800 */
[----:B---3--:R-:W-:Y:S01]  /*5db0*/  @!P3 FMUL R123, R123, R123 ;  /* 0x0000007b7b7bb220 */ /* 0x008fe20000400000 */
[----:B------:R-:W-:Y:S01]  /*5dc0*/  FSETP.GEU.AND P3, PT, R130, -126, PT ;  /* 0xc2fc00008200780b */ /* 0x000fe20003f6e000 */
[----:B------:R-:W-:Y:S01]  /*5dd0*/  FADD R13, R194, R128 ;  /* 0x00000080c20d7221 */ /* 0x000fe20000000000 */
[----:B------:R-:W-:Y:S01]  /*5de0*/  FMUL R181, R181, UR5 ;  /* 0x00000005b5b57c20 */ /* 0x000fe20008400000 */
[----:B------:R-:W-:-:S02]  /*5df0*/  F2FP.BF16.F32.PACK_AB R128, R161, R128 ;  /* 0x00000080a180723e */ /* 0x000fc400000010ff */
[----:B------:R-:W-:Y:S01]  /*5e00*/  @!P6 FMUL R164, R164, 0.5 ;  /* 0x3f000000a4a4e820 */ /* 0x000fe20000400000 */
[----:B------:R-:W2:Y:S01]  /*5e10*/  MUFU.EX2 R149, R149 ;  /* 0x0000009500957308 */ /* 0x000ea20000000800 */
[----:B----4-:R-:W-:Y:S01]  /*5e20*/  @!P2 FMUL R122, R122, R122 ;  /* 0x0000007a7a7aa220 */ /* 0x010fe20000400000 */
[----:B------:R-:W-:-:S05]  /*5e30*/  FSETP.GEU.AND P2, PT, R127, -126, PT ;  /* 0xc2fc00007f00780b */ /* 0x000fca0003f4e000 */
[----:B------:R-:W-:Y:S01]  /*5e40*/  @!P3 FMUL R130, R130, 0.5 ;  /* 0x3f0000008282b820 */ /* 0x000fe20000400000 */
[----:B------:R-:W3:Y:S01]  /*5e50*/  MUFU.EX2 R144, R164 ;  /* 0x000000a400907308 */ /* 0x000ee20000000800 */
[----:B-1----:R-:W-:Y:S01]  /*5e60*/  @!P5 FMUL R126, R126, R126 ;  /* 0x0000007e7e7ed220 */ /* 0x002fe20000400000 */
[----:B------:R-:W-:-:S05]  /*5e70*/  FSETP.GEU.AND P5, PT, R168, -126, PT ;  /* 0xc2fc0000a800780b */ /* 0x000fca0003fae000 */
[----:B------:R-:W-:Y:S01]  /*5e80*/  @!P2 FMUL R127, R127, 0.5 ;  /* 0x3f0000007f7fa820 */ /* 0x000fe20000400000 */
[----:B------:R1:W4:Y:S01]  /*5e90*/  MUFU.EX2 R145, R130 ;  /* 0x0000008200917308 */ /* 0x0003220000000800 */
[----:B--2---:R-:W-:Y:S01]  /*5ea0*/  @!P4 FMUL R149, R149, R149 ;  /* 0x000000959595c220 */ /* 0x004fe20000400000 */
[----:B------:R-:W-:-:S05]  /*5eb0*/  FSETP.GEU.AND P4, PT, R131, -126, PT ;  /* 0xc2fc00008300780b */ /* 0x000fca0003f8e000 */
[----:B------:R-:W-:Y:S01]  /*5ec0*/  @!P5 FMUL R168, R168, 0.5 ;  /* 0x3f000000a8a8d820 */ /* 0x000fe20000400000 */
[----:B------:R2:W5:Y:S01]  /*5ed0*/  MUFU.EX2 R177, R127 ;  /* 0x0000007f00b17308 */ /* 0x0005620000000800 */
[----:B---3--:R-:W-:Y:S01]  /*5ee0*/  @!P6 FMUL R144, R144, R144 ;  /* 0x000000909090e220 */ /* 0x008fe20000400000 */
[----:B------:R-:W-:Y:S01]  /*5ef0*/  FSETP.GEU.AND P6, PT, R135, -126, PT ;  /* 0xc2fc00008700780b */ /* 0x000fe20003fce000 */
[--C-:B-1----:R-:W-:Y:S01]  /*5f00*/  FFMA R130, R154, UR5, -R148.reuse ;  /* 0x000000059a827c23 */ /* 0x102fe20008000894 */
[--C-:B------:R-:W-:Y:S01]  /*5f10*/  FFMA R154, R167, UR5, -R148.reuse ;  /* 0x00000005a79a7c23 */ /* 0x100fe20008000894 */
[--C-:B------:R-:W-:Y:S02]  /*5f20*/  FFMA R167, R175, UR5, -R148.reuse ;  /* 0x00000005afa77c23 */ /* 0x100fe40008000894 */
[----:B------:R-:W-:Y:S01]  /*5f30*/  @!P4 FMUL R131, R131, 0.5 ;  /* 0x3f0000008383c820 */ /* 0x000fe20000400000 */
[----:B------:R1:W3:Y:S01]  /*5f40*/  MUFU.EX2 R138, R168 ;  /* 0x000000a8008a7308 */ /* 0x0002e20000000800 */
[----:B----4-:R-:W-:Y:S01]  /*5f50*/  @!P3 FMUL R145, R145, R145 ;  /* 0x000000919191b220 */ /* 0x010fe20000400000 */
[----:B------:R-:W-:Y:S01]  /*5f60*/  FSETP.GEU.AND P3, PT, R139, -126, PT ;  /* 0xc2fc00008b00780b */ /* 0x000fe20003f6e000 */
[--C-:B--2---:R-:W-:Y:S01]  /*5f70*/  FFMA R127, R170, UR5, -R148.reuse ;  /* 0x00000005aa7f7c23 */ /* 0x104fe20008000894 */
[----:B------:R-:W-:-:S03]  /*5f80*/  FFMA R170, R178, UR5, -R148 ;  /* 0x00000005b2aa7c23 */ /* 0x000fc60008000894 */
[----:B------:R-:W-:Y:S01]  /*5f90*/  @!P6 FMUL R135, R135, 0.5 ;  /* 0x3f0000008787e820 */ /* 0x000fe20000400000 */
[----:B------:R2:W4:Y:S01]  /*5fa0*/  MUFU.EX2 R164, R131 ;  /* 0x0000008300a47308 */ /* 0x0005220000000800 */
[----:B-1----:R-:W-:Y:S01]  /*5fb0*/  FFMA R168, R143, UR5, -R148 ;  /* 0x000000058fa87c23 */ /* 0x002fe20008000894 */
[----:B-----5:R-:W-:Y:S01]  /*5fc0*/  @!P2 FMUL R177, R177, R177 ;  /* 0x000000b1b1b1a220 */ /* 0x020fe20000400000 */
[----:B------:R-:W-:-:S04]  /*5fd0*/  FSETP.GEU.AND P2, PT, R134, -126, PT ;  /* 0xc2fc00008600780b */ /* 0x000fc80003f4e000 */
[----:B------:R-:W-:Y:S01]  /*5fe0*/  @!P3 FMUL R139, R139, 0.5 ;  /* 0x3f0000008b8bb820 */ /* 0x000fe20000400000 */
[----:B------:R1:W5:Y:S01]  /*5ff0*/  MUFU.EX2 R169, R135 ;  /* 0x0000008700a97308 */ /* 0x0003620000000800 */
[----:B--2---:R-:W-:Y:S01]  /*6000*/  FFMA R131, R146, UR5, -R148 ;  /* 0x0000000592837c23 */ /* 0x004fe20008000894 */
[----:B---3--:R-:W-:Y:S01]  /*6010*/  @!P5 FMUL R138, R138, R138 ;  /* 0x0000008a8a8ad220 */ /* 0x008fe20000400000 */
[----:B------:R-:W-:Y:S01]  /*6020*/  FSETP.GEU.AND P5, PT, R168, -126, PT ;  /* 0xc2fc0000a800780b */ /* 0x000fe20003fae000 */
[----:B------:R-:W-:Y:S01]  /*6030*/  FADD R146, -R10, R11 ;  /* 0x0000000b0a927221 */ /* 0x000fe20000000100 */
[----:B------:R-:W-:Y:S01]  /*6040*/  FADD R11, R141, R124 ;  /* 0x0000007c8d0b7221 */ /* 0x000fe20000000000 */
[----:B------:R-:W-:Y:S02]  /*6050*/  F2FP.BF16.F32.PACK_AB R124, R153, R124 ;  /* 0x0000007c997c723e */ /* 0x000fe400000010ff */
[----:B------:R2:W3:Y:S01]  /*6060*/  MUFU.EX2 R173, R139 ;  /* 0x0000008b00ad7308 */ /* 0x0004e20000000800 */
[----:B----4-:R-:W-:Y:S01]  /*6070*/  @!P4 FMUL R164, R164, R164 ;  /* 0x000000a4a4a4c220 */ /* 0x010fe20000400000 */
[----:B------:R-:W-:Y:S01]  /*6080*/  FSETP.GEU.AND P4, PT, R142, -126, PT ;  /* 0xc2fc00008e00780b */ /* 0x000fe20003f8e000 */
[----:B------:R-:W-:Y:S01]  /*6090*/  @!P2 FMUL R134, R134, 0.5 ;  /* 0x3f0000008686a820 */ /* 0x000fe20000400000 */
[--C-:B-1----:R-:W-:Y:S01]  /*60a0*/  FFMA R135, R158, UR5, -R148.reuse ;  /* 0x000000059e877c23 */ /* 0x102fe20008000894 */
[--C-:B------:R-:W-:Y:S01]  /*60b0*/  FFMA R158, R159, UR5, -R148.reuse ;  /* 0x000000059f9e7c23 */ /* 0x100fe20008000894 */
[--C-:B------:R-:W-:Y:S01]  /*60c0*/  FFMA R159, R166, UR5, -R148.reuse ;  /* 0x00000005a69f7c23 */ /* 0x100fe20008000894 */
[----:B------:R-:W-:Y:S01]  /*60d0*/  FMUL R146, R146, UR5 ;  /* 0x0000000592927c20 */ /* 0x000fe20008400000 */
[----:B------:R-:W-:Y:S01]  /*60e0*/  @!P5 FMUL R168, R168, 0.5 ;  /* 0x3f000000a8a8d820 */ /* 0x000fe20000400000 */
[----:B-----5:R-:W-:Y:S01]  /*60f0*/  @!P6 FMUL R169, R169, R169 ;  /* 0x000000a9a9a9e220 */ /* 0x020fe20000400000 */
[----:B------:R-:W-:Y:S01]  /*6100*/  FSETP.GEU.AND P6, PT, R131, -126, PT ;  /* 0xc2fc00008300780b */ /* 0x000fe20003fce000 */
[----:B--2---:R-:W-:Y:S01]  /*6110*/  FFMA R139, R150, UR5, -R148 ;  /* 0x00000005968b7c23 */ /* 0x004fe20008000894 */
[----:B------:R-:W1:Y:S01]  /*6120*/  MUFU.EX2 R134, R134 ;  /* 0x0000008600867308 */ /* 0x000e620000000800 */
[----:B------:R-:W-:Y:S01]  /*6130*/  FADD R150, R137, R120 ;  /* 0x0000007889967221 */ /* 0x000fe20000000000 */
[----:B------:R-:W-:Y:S01]  /*6140*/  F2FP.BF16.F32.PACK_AB R120, R165, R120 ;  /* 0x00000078a578723e */ /* 0x000fe200000010ff */
[----:B------:R-:W-:Y:S01]  /*6150*/  @!P4 FMUL R142, R142, 0.5 ;  /* 0x3f0000008e8ec820 */ /* 0x000fe20000400000 */
[----:B---3--:R-:W-:Y:S01]  /*6160*/  @!P3 FMUL R173, R173, R173 ;  /* 0x000000adadadb220 */ /* 0x008fe20000400000 */
[----:B------:R-:W-:-:S03]  /*6170*/  FSETP.GEU.AND P3, PT, R139, -126, PT ;  /* 0xc2fc00008b00780b */ /* 0x000fc60003f6e000 */
[----:B------:R-:W2:Y:S03]  /*6180*/  MUFU.EX2 R168, R168 ;  /* 0x000000a800a87308 */ /* 0x000ea60000000800 */
[----:B------:R-:W-:-:S05]  /*6190*/  @!P6 FMUL R131, R131, 0.5 ;  /* 0x3f0000008383e820 */ /* 0x000fca0000400000 */
[----:B------:R3:W4:Y:S01]  /*61a0*/  MUFU.EX2 R143, R142 ;  /* 0x0000008e008f7308 */ /* 0x0007220000000800 */
[----:B-1----:R-:W-:Y:S01]  /*61b0*/  @!P2 FMUL R134, R134, R134 ;  /* 0x000000868686a220 */ /* 0x002fe20000400000 */
[----:B------:R-:W-:Y:S01]  /*61c0*/  FSETP.GEU.AND P2, PT, R147, -126, PT ;  /* 0xc2fc00009300780b */ /* 0x000fe20003f4e000 */
[----:B------:R-:W-:-:S05]  /*61d0*/  @!P3 FMUL R139, R139, 0.5 ;  /* 0x3f0000008b8bb820 */ /* 0x000fca0000400000 */
[----:B------:R-:W1:Y:S01]  /*61e0*/  MUFU.EX2 R131, R131 ;  /* 0x0000008300837308 */ /* 0x000e620000000800 */
[----:B--2---:R-:W-:Y:S01]  /*61f0*/  @!P5 FMUL R168, R168, R168 ;  /* 0x000000a8a8a8d220 */ /* 0x004fe20000400000 */
[----:B------:R-:W-:Y:S01]  /*6200*/  FSETP.GEU.AND P5, PT, R130, -126, PT ;  /* 0xc2fc00008200780b */ /* 0x000fe20003fae000 */
[----:B---3--:R-:W-:Y:S01]  /*6210*/  FADD R142, R195, R132 ;  /* 0x00000084c38e7221 */ /* 0x008fe20000000000 */
[----:B------:R-:W-:-:S03]  /*6220*/  F2FP.BF16.F32.PACK_AB R132, R157, R132 ;  /* 0x000000849d84723e */ /* 0x000fc600000010ff */
[----:B------:R-:W-:Y:S01]  /*6230*/  @!P2 FMUL R147, R147, 0.5 ;  /* 0x3f0000009393a820 */ /* 0x000fe20000400000 */
[----:B------:R-:W2:Y:S01]  /*6240*/  MUFU.EX2 R139, R139 ;  /* 0x0000008b008b7308 */ /* 0x000ea20000000800 */
[----:B----4-:R-:W-:Y:S01]  /*6250*/  @!P4 FMUL R143, R143, R143 ;  /* 0x0000008f8f8fc220 */ /* 0x010fe20000400000 */
[----:B------:R-:W-:Y:S01]  /*6260*/  FSETP.GEU.AND P4, PT, R151, -126, PT ;  /* 0xc2fc00009700780b */ /* 0x000fe20003f8e000 */
[----:B------:R-:W-:Y:S01]  /*6270*/  FADD R142, R142, R11 ;  /* 0x0000000b8e8e7221 */ /* 0x000fe20000000000 */
[----:B------:R-:W-:-:S03]  /*6280*/  FADD R11, R191, R157 ;  /* 0x0000009dbf0b7221 */ /* 0x000fc60000000000 */
[----:B------:R-:W-:Y:S01]  /*6290*/  @!P5 FMUL R130, R130, 0.5 ;  /* 0x3f0000008282d820 */ /* 0x000fe20000400000 */
[----:B------:R3:W4:Y:S01]  /*62a0*/  MUFU.EX2 R172, R147 ;  /* 0x0000009300ac7308 */ /* 0x0007220000000800 */
[----:B-1----:R-:W-:Y:S01]  /*62b0*/  @!P6 FMUL R131, R131, R131 ;  /* 0x000000838383e220 */ /* 0x002fe20000400000 */
[----:B------:R-:W-:-:S05]  /*62c0*/  FSETP.GEU.AND P6, PT, R155, -126, PT ;  /* 0xc2fc00009b00780b */ /* 0x000fca0003fce000 */
[----:B------:R-:W-:Y:S01]  /*62d0*/  @!P4 FMUL R151, R151, 0.5 ;  /* 0x3f0000009797c820 */ /* 0x000fe20000400000 */
[----:B------:R-:W1:Y:S01]  /*62e0*/  MUFU.EX2 R130, R130 ;  /* 0x0000008200827308 */ /* 0x000e620000000800 */
[----:B--2---:R-:W-:Y:S01]  /*62f0*/  @!P3 FMUL R139, R139, R139 ;  /* 0x0000008b8b8bb220 */ /* 0x004fe20000400000 */
[----:B------:R-:W-:Y:S01]  /*6300*/  FSETP.GEU.AND P3, PT, R158, -126, PT ;  /* 0xc2fc00009e00780b */ /* 0x000fe20003f6e000 */
[----:B---3--:R-:W-:-:S04]  /*6310*/  FADD R147, R15, R161 ;  /* 0x000000a10f937221 */ /* 0x008fc80000000000 */
[----:B------:R-:W-:Y:S01]  /*6320*/  @!P6 FMUL R155, R155, 0.5 ;  /* 0x3f0000009b9be820 */ /* 0x000fe20000400000 */
[----:B------:R2:W3:Y:S01]  /*6330*/  MUFU.EX2 R176, R151 ;  /* 0x0000009700b07308 */ /* 0x0004e20000000800 */
[----:B----4-:R-:W-:Y:S01]  /*6340*/  @!P2 FMUL R172, R172, R172 ;  /* 0x000000acacaca220 */ /* 0x010fe20000400000 */
[----:B------:R-:W-:-:S05]  /*6350*/  FSETP.GEU.AND P2, PT, R135, -126, PT ;  /* 0xc2fc00008700780b */ /* 0x000fca0003f4e000 */
[----:B------:R-:W-:Y:S01]  /*6360*/  @!P3 FMUL R158, R158, 0.5 ;  /* 0x3f0000009e9eb820 */ /* 0x000fe20000400000 */
[----:B------:R-:W4:Y:S01]  /*6370*/  MUFU.EX2 R155, R155 ;  /* 0x0000009b009b7308 */ /* 0x000f220000000800 */
[----:B-1----:R-:W-:Y:S01]  /*6380*/  @!P5 FMUL R130, R130, R130 ;  /* 0x000000828282d220 */ /* 0x002fe20000400000 */
[----:B------:R-:W-:Y:S01]  /*6390*/  FSETP.GEU.AND P5, PT, R163, -126, PT ;  /* 0xc2fc0000a300780b */ /* 0x000fe20003fae000 */
[----:B--2---:R-:W-:Y:S01]  /*63a0*/  FFMA R151, R179, UR5, -R148 ;  /* 0x00000005b3977c23 */ /* 0x004fe20008000894 */
[----:B------:R-:W-:Y:S01]  /*63b0*/  FADD R148, R140, R153 ;  /* 0x000000998c947221 */ /* 0x000fe20000000000 */
[----:B------:R-:W-:Y:S01]  /*63c0*/  FADD R179, R13, R150 ;  /* 0x000000960db37221 */ /* 0x000fe20000000000 */
[----:B------:R-:W-:Y:S01]  /*63d0*/  FADD R13, R197, R129 ;  /* 0x00000081c50d7221 */ /* 0x000fe20000000000 */
[----:B------:R-:W-:Y:S01]  /*63e0*/  @!P2 FMUL R135, R135, 0.5 ;  /* 0x3f0000008787a820 */ /* 0x000fe20000400000 */
[----:B------:R-:W1:Y:S01]  /*63f0*/  MUFU.EX2 R158, R158 ;  /* 0x0000009e009e7308 */ /* 0x000e620000000800 */
[----:B---3--:R-:W-:Y:S01]  /*6400*/  @!P4 FMUL R176, R176, R176 ;  /* 0x000000b0b0b0c220 */ /* 0x008fe20000400000 */
[----:B------:R-:W-:Y:S01]  /*6410*/  FSETP.GEU.AND P4, PT, R162, -126, PT ;  /* 0xc2fc0000a200780b */ /* 0x000fe20003f8e000 */
[----:B------:R-:W-:Y:S01]  /*6420*/  FADD R150, R133, R122 ;  /* 0x0000007a85967221 */ /* 0x000fe20000000000 */
[----:B------:R-:W-:Y:S01]  /*6430*/  FADD R142, R142, R179 ;  /* 0x000000b38e8e7221 */ /* 0x000fe20000000000 */
[----:B------:R-:W-:-:S02]  /*6440*/  F2FP.BF16.F32.PACK_AB R140, R140, R141 ;  /* 0x0000008d8c8c723e */ /* 0x000fc400000010ff */
[----:B------:R-:W-:Y:S01]  /*6450*/  @!P5 FMUL R163, R163, 0.5 ;  /* 0x3f000000a3a3d820 */ /* 0x000fe20000400000 */
[----:B------:R-:W2:Y:S01]  /*6460*/  MUFU.EX2 R135, R135 ;  /* 0x0000008700877308 */ /* 0x000ea20000000800 */
[----:B----4-:R-:W-:Y:S01]  /*6470*/  @!P6 FMUL R155, R155, R155 ;  /* 0x0000009b9b9be220 */ /* 0x010fe20000400000 */
[----:B------:R-:W-:Y:S02]  /*6480*/  FSETP.GEU.AND P6, PT, R159, -126, PT ;  /* 0xc2fc00009f00780b */ /* 0x000fe40003fce000 */
        /* <DEDUP_REMOVED lines=18> */
[----:B------:R-:W-:Y:S01]  /*65b0*/  FADD R198, R145, R166 ;  /* 0x000000a691c67221 */ /* 0x000fe20000000000 */
[----:B------:R-:W-:Y:S01]  /*65c0*/  F2FP.BF16.F32.PACK_AB R145, R164, R145 ;  /* 0x00000091a491723e */ /* 0x000fe200000010ff */
[----:B------:R-:W-:Y:S01]  /*65d0*/  @!P5 FMUL R174, R174, 0.5 ;  /* 0x3f000000aeaed820 */ /* 0x000fe20000400000 */
[----:B------:R-:W1:Y:S01]  /*65e0*/  MUFU.EX2 R154, R154 ;  /* 0x0000009a009a7308 */ /* 0x000e620000000800 */
[----:B--2---:R-:W-:Y:S01]  /*65f0*/  @!P6 FMUL R159, R159, R159 ;  /* 0x0000009f9f9fe220 */ /* 0x004fe20000400000 */
[----:B------:R-:W-:-:S05]  /*6600*/  FSETP.GEU.AND P6, PT, R170, -126, PT ;  /* 0xc2fc0000aa00780b */ /* 0x000fca0003fce000 */
[----:B------:R-:W-:Y:S01]  /*6610*/  @!P4 FMUL R171, R171, 0.5 ;  /* 0x3f000000ababc820 */ /* 0x000fe20000400000 */
[----:B------:R2:W4:Y:S01]  /*6620*/  MUFU.EX2 R10, R174 ;  /* 0x000000ae000a7308 */ /* 0x0005220000000800 */
[----:B---3--:R-:W-:Y:S01]  /*6630*/  @!P3 FMUL R127, R127, R127 ;  /* 0x0000007f7f7fb220 */ /* 0x008fe20000400000 */
[----:B------:R-:W-:-:S03]  /*6640*/  FSETP.GEU.AND P3, PT, R151, -126, PT ;  /* 0xc2fc00009700780b */ /* 0x000fc60003f6e000 */
[----:B------:R-:W-:Y:S01]  /*6650*/  FADD R199, R134, R127 ;  /* 0x0000007f86c77221 */ /* 0x000fe20000000000 */
[----:B------:R-:W-:Y:S01]  /*6660*/  F2FP.BF16.F32.PACK_AB R134, R160, R129 ;  /* 0x00000081a086723e */ /* 0x000fe200000010ff */
[----:B------:R-:W-:Y:S01]  /*6670*/  @!P6 FMUL R170, R170, 0.5 ;  /* 0x3f000000aaaae820 */ /* 0x000fe20000400000 */
[----:B------:R3:W5:Y:S01]  /*6680*/  MUFU.EX2 R162, R171 ;  /* 0x000000ab00a27308 */ /* 0x0007620000000800 */
[----:B--2---:R-:W-:Y:S01]  /*6690*/  FADD R174, R136, R165 ;  /* 0x000000a588ae7221 */ /* 0x004fe20000000000 */
[----:B-1----:R-:W-:Y:S01]  /*66a0*/  @!P2 FMUL R154, R154, R154 ;  /* 0x0000009a9a9aa220 */ /* 0x002fe20000400000 */
[----:B------:R-:W-:Y:S02]  /*66b0*/  FSETP.GEU.AND P2, PT, R181, -126, PT ;  /* 0xc2fc0000b500780b */ /* 0x000fe40003f4e000 */
[----:B------:R-:W-:Y:S01]  /*66c0*/  FADD R178, R147, R174 ;  /* 0x000000ae93b27221 */ /* 0x000fe20000000000 */
[----:B------:R-:W-:Y:S01]  /*66d0*/  FADD R147, R193, R156 ;  /* 0x0000009cc1937221 */ /* 0x000fe20000000000 */
[----:B------:R-:W-:Y:S01]  /*66e0*/  @!P3 FMUL R151, R151, 0.5 ;  /* 0x3f0000009797b820 */ /* 0x000fe20000400000 */
[----:B------:R-:W1:Y:S01]  /*66f0*/  MUFU.EX2 R170, R170 ;  /* 0x000000aa00aa7308 */ /* 0x000e620000000800 */
[----:B---3--:R-:W-:Y:S01]  /*6700*/  FADD R171, R11, R148 ;  /* 0x000000940bab7221 */ /* 0x008fe20000000000 */
[----:B----4-:R-:W-:Y:S01]  /*6710*/  @!P5 FMUL R10, R10, R10 ;  /* 0x0000000a0a0ad220 */ /* 0x010fe20000400000 */
[----:B------:R-:W-:Y:S01]  /*6720*/  FSETP.GEU.AND P5, PT, R182, -126, PT ;  /* 0xc2fc0000b600780b */ /* 0x000fe20003fae000 */
[----:B------:R-:W-:Y:S01]  /*6730*/  FADD R148, R192, R14 ;  /* 0x0000000ec0947221 */ /* 0x000fe20000000000 */
[----:B------:R-:W-:Y:S01]  /*6740*/  FADD R180, R147, R150 ;  /* 0x0000009693b47221 */ /* 0x000fe20000000000 */
[----:B------:R-:W-:Y:S01]  /*6750*/  FADD R147, R196, R160 ;  /* 0x000000a0c4937221 */ /* 0x000fe20000000000 */
[----:B------:R-:W-:Y:S01]  /*6760*/  FADD R150, R21, R152 ;  /* 0x0000009815967221 */ /* 0x000fe20000000000 */
[----:B------:R2:W3:Y:S01]  /*6770*/  MUFU.EX2 R11, R151 ;  /* 0x00000097000b7308 */ /* 0x0004e20000000800 */
[----:B-----5:R-:W-:Y:S01]  /*6780*/  @!P4 FMUL R162, R162, R162 ;  /* 0x000000a2a2a2c220 */ /* 0x020fe20000400000 */
[----:B------:R-:W-:Y:S01]  /*6790*/  FSETP.GEU.AND P4, PT, R167, -126, PT ;  /* 0xc2fc0000a700780b */ /* 0x000fe20003f8e000 */
[----:B------:R-:W-:Y:S01]  /*67a0*/  FADD R175, R13, R148 ;  /* 0x000000940daf7221 */ /* 0x000fe20000000000 */
[----:B------:R-:W-:Y:S01]  /*67b0*/  FADD R148, R20, R125 ;  /* 0x0000007d14947221 */ /* 0x000fe20000000000 */
[----:B------:R-:W-:Y:S01]  /*67c0*/  FADD R147, R147, R150 ;  /* 0x0000009693937221 */ /* 0x000fe20000000000 */
[----:B------:R-:W-:Y:S01]  /*67d0*/  FADD R150, R149, R130 ;  /* 0x0000008295967221 */ /* 0x000fe20000000000 */
[----:B------:R-:W-:Y:S01]  /*67e0*/  FADD R200, R173, R162 ;  /* 0x000000a2adc87221 */ /* 0x000fe20000000000 */
[----:B------:R-:W-:Y:S01]  /*67f0*/  @!P5 FMUL R182, R182, 0.5 ;  /* 0x3f000000b6b6d820 */ /* 0x000fe20000400000 */
[----:B-1----:R-:W-:Y:S01]  /*6800*/  @!P6 FMUL R170, R170, R170 ;  /* 0x000000aaaaaae220 */ /* 0x002fe20000400000 */
[----:B------:R-:W-:Y:S01]  /*6810*/  FSETP.GEU.AND P6, PT, R183, -126, PT ;  /* 0xc2fc0000b700780b */ /* 0x000fe20003fce000 */
[----:B--2---:R-:W-:Y:S01]  /*6820*/  FADD R151, R121, R123 ;  /* 0x0000007b79977221 */ /* 0x004fe20000000000 */
[----:B------:R1:W2:Y:S01]  /*6830*/  MUFU.EX2 R174, R182 ;  /* 0x000000b600ae7308 */ /* 0x0002a20000000800 */
[----:B------:R-:W-:Y:S01]  /*6840*/  @!P2 FMUL R181, R181, 0.5 ;  /* 0x3f000000b5b5a820 */ /* 0x000fe20000400000 */
[----:B------:R-:W-:Y:S01]  /*6850*/  FADD R201, R131, R170 ;  /* 0x000000aa83c97221 */ /* 0x000fe20000000000 */
[----:B------:R-:W-:Y:S01]  /*6860*/  @!P4 FMUL R167, R167, 0.5 ;  /* 0x3f000000a7a7c820 */ /* 0x000fe20000400000 */
[----:B------:R-:W-:Y:S01]  /*6870*/  FADD R148, R148, R151 ;  /* 0x0000009794947221 */ /* 0x000fe20000000000 */
[----:B---3--:R-:W-:Y:S01]  /*6880*/  @!P3 FMUL R11, R11, R11 ;  /* 0x0000000b0b0bb220 */ /* 0x008fe20000400000 */
[----:B------:R-:W-:Y:S01]  /*6890*/  FSETP.GEU.AND P3, PT, R146, -126, PT ;  /* 0xc2fc00009200780b */ /* 0x000fe20003f6e000 */
[----:B------:R-:W-:Y:S01]  /*68a0*/  FADD R151, R126, R155 ;  /* 0x0000009b7e977221 */ /* 0x000fe20000000000 */
[----:B------:R-:W3:Y:S01]  /*68b0*/  MUFU.EX2 R13, R167 ;  /* 0x000000a7000d7308 */ /* 0x000ee20000000800 */
[----:B------:R-:W-:Y:S01]  /*68c0*/  FADD R202, R150, R199 ;  /* 0x000000c796ca7221 */ /* 0x000fe20000000000 */
[----:B-1----:R-:W-:Y:S01]  /*68d0*/  FADD R182, R172, R11 ;  /* 0x0000000bacb67221 */ /* 0x002fe20000000000 */
[----:B------:R-:W-:Y:S01]  /*68e0*/  @!P6 FMUL R183, R183, 0.5 ;  /* 0x3f000000b7b7e820 */ /* 0x000fe20000400000 */
[----:B------:R-:W-:Y:S01]  /*68f0*/  FADD R200, R151, R200 ;  /* 0x000000c897c87221 */ /* 0x000fe20000000000 */
[----:B------:R-:W-:Y:S01]  /*6900*/  FADD R151, R164, R163 ;  /* 0x000000a3a4977221 */ /* 0x000fe20000000000 */
[----:B------:R-:W-:Y:S01]  /*6910*/  FADD R150, R144, R135 ;  /* 0x0000008790967221 */ /* 0x000fe20000000000 */
[----:B------:R-:W-:Y:S01]  /*6920*/  FADD R199, R143, R10 ;  /* 0x0000000a8fc77221 */ /* 0x000fe20000000000 */
[----:B------:R1:W4:Y:S01]  /*6930*/  MUFU.EX2 R167, R183 ;  /* 0x000000b700a77308 */ /* 0x0003220000000800 */
[----:B--2---:R-:W-:Y:S01]  /*6940*/  @!P5 FMUL R174, R174, R174 ;  /* 0x000000aeaeaed220 */ /* 0x004fe20000400000 */
[----:B------:R-:W-:Y:S01]  /*6950*/  FADD R203, R198, R201 ;  /* 0x000000c9c6cb7221 */ /* 0x000fe20000000000 */
[----:B------:R-:W-:Y:S01]  /*6960*/  @!P3 FMUL R146, R146, 0.5 ;  /* 0x3f0000009292b820 */ /* 0x000fe20000400000 */
[----:B------:R-:W-:Y:S01]  /*6970*/  FADD R205, R151, R182 ;  /* 0x000000b697cd7221 */ /* 0x000fe20000000000 */
[----:B------:R-:W-:Y:S01]  /*6980*/  FADD R201, R150, R199 ;  /* 0x000000c796c97221 */ /* 0x000fe20000000000 */
[----:B------:R-:W-:Y:S01]  /*6990*/  FADD R151, R138, R159 ;  /* 0x0000009f8a977221 */ /* 0x000fe20000000000 */
[----:B------:R-:W-:Y:S01]  /*69a0*/  FADD R198, R139, R174 ;  /* 0x000000ae8bc67221 */ /* 0x000fe20000000000 */
[----:B------:R-:W2:Y:S01]  /*69b0*/  MUFU.EX2 R181, R181 ;  /* 0x000000b500b57308 */ /* 0x000ea20000000800 */
[----:B---3--:R-:W-:Y:S01]  /*69c0*/  @!P4 FMUL R13, R13, R13 ;  /* 0x0000000d0d0dc220 */ /* 0x008fe20000400000 */
[----:B------:R-:W-:Y:S01]  /*69d0*/  FADD R150, R177, R158 ;  /* 0x0000009eb1967221 */ /* 0x000fe20000000000 */
[----:B------:R-:W-:Y:S01]  /*69e0*/  FADD R182, R169, R154 ;  /* 0x0000009aa9b67221 */ /* 0x000fe20000000000 */
[----:B------:R-:W-:Y:S01]  /*69f0*/  FADD R171, R171, R178 ;  /* 0x000000b2abab7221 */ /* 0x000fe20000000000 */
[----:B-1----:R-:W-:Y:S01]  /*6a00*/  FADD R183, R168, R13 ;  /* 0x0000000da8b77221 */ /* 0x002fe20000000000 */
[----:B------:R-:W-:Y:S01]  /*6a10*/  FADD R175, R175, R180 ;  /* 0x000000b4afaf7221 */ /* 0x000fe20000000000 */
[----:B------:R-:W-:Y:S01]  /*6a20*/  FADD R148, R147, R148 ;  /* 0x0000009493947221 */ /* 0x000fe20000000000 */
[----:B------:R-:W1:Y:S01]  /*6a30*/  MUFU.EX2 R146, R146 ;  /* 0x0000009200927308 */ /* 0x000e620000000800 */
[----:B----4-:R-:W-:Y:S01]  /*6a40*/  @!P6 FMUL R167, R167, R167 ;  /* 0x000000a7a7a7e220 */ /* 0x010fe20000400000 */
[----:B------:R-:W-:Y:S01]  /*6a50*/  FADD R198, R151, R198 ;  /* 0x000000c697c67221 */ /* 0x000fe20000000000 */
        /* <DEDUP_REMOVED lines=9> */
[----:B------:R-:W-:Y:S01]  /*6af0*/  F2FP.BF16.F32.PACK_AB R147, R169, R138 ;  /* 0x0000008aa993723e */ /* 0x000fe200000010ff */
[----:B------:R-:W-:Y:S01]  /*6b00*/  FADD R199, R150, R199 ;  /* 0x000000c796c77221 */ /* 0x000fe20000000000 */
[----:B------:R-:W-:Y:S01]  /*6b10*/  FADD R201, R202, R201 ;  /* 0x000000c9cac97221 */ /* 0x000fe20000000000 */
[----:B--2---:R-:W-:Y:S01]  /*6b20*/  @!P2 FMUL R181, R181, R181 ;  /* 0x000000b5b5b5a220 */ /* 0x004fe20000400000 */
[----:B------:R-:W-:Y:S01]  /*6b30*/  F2FP.BF16.F32.PACK_AB R138, R121, R133 ;  /* 0x00000085798a723e */ /* 0x000fe200000010ff */
[----:B-1----:R-:W-:Y:S01]  /*6b40*/  @!P3 FMUL R146, R146, R146 ;  /* 0x000000929292b220 */ /* 0x002fe20000400000 */
[----:B------:R-:W-:Y:S01]  /*6b50*/  FADD R200, R200, R199 ;  /* 0x000000c7c8c87221 */ /* 0x000fe20000000000 */
[----:B------:R-:W-:Y:S01]  /*6b60*/  F2FP.BF16.F32.PACK_AB R133, R155, R130 ;  /* 0x000000829b85723e */ /* 0x000fe200000010ff */
[----:B------:R-:W-:Y:S01]  /*6b70*/  FMUL R26, R26, R181 ;  /* 0x000000b51a1a7220 */ /* 0x000fe20000400000 */
[----:B------:R-:W-:Y:S01]  /*6b80*/  FFMA R5, R146, R5, R171 ;  /* 0x0000000592057223 */ /* 0x000fe200000000ab */
[----:B------:R-:W-:Y:S01]  /*6b90*/  SHF.L.U32 R171, R184, 0x1f, RZ ;  /* 0x0000001fb8ab7819 */ /* 0x000fe200000006ff */
[----:B------:R-:W-:Y:S01]  /*6ba0*/  FADD R200, R201, R200 ;  /* 0x000000c8c9c87221 */ /* 0x000fe20000000000 */
[----:B------:R-:W-:Y:S01]  /*6bb0*/  F2FP.BF16.F32.PACK_AB R136, R136, R137 ;  /* 0x000000898888723e */ /* 0x000fe200000010ff */
[----:B------:R-:W-:Y:S01]  /*6bc0*/  FMUL R24, R24, R146 ;  /* 0x0000009218187220 */ /* 0x000fe20000400000 */
[----:B------:R1:W2:Y:S01]  /*6bd0*/  SYNCS.PHASECHK.TRANS64.TRYWAIT P2, [UR10+0x4c400], R171 ;  /* 0x04c400abff0075a7 */ /* 0x0002a2000804014a */
[----:B------:R-:W-:Y:S01]  /*6be0*/  F2FP.BF16.F32.PACK_AB R130, R125, R156 ;  /* 0x0000009c7d82723e */ /* 0x000fe200000010ff */
[-C--:B------:R-:W-:Y:S01]  /*6bf0*/  FMUL R25, R25, R146.reuse ;  /* 0x0000009219197220 */ /* 0x080fe20000400000 */
        /* <DEDUP_REMOVED lines=45> */
[----:B------:R-:W-:Y:S01]  /*6ed0*/  FMUL R117, R117, R146 ;  /* 0x0000009275757220 */ /* 0x000fe20000400000 */
[----:B------:R-:W-:Y:S01]  /*6ee0*/  F2FP.BF16.F32.PACK_AB R149, R126, R149 ;  /* 0x000000957e95723e */ /* 0x000fe200000010ff */
[----:B------:R-:W-:Y:S01]  /*6ef0*/  FFMA R4, R181, R4, R200 ;  /* 0x00000004b5047223 */ /* 0x000fe200000000c8 */
[----:B------:R-:W-:Y:S01]  /*6f00*/  F2FP.BF16.F32.PACK_AB R151, R177, R144 ;  /* 0x00000090b197723e */ /* 0x000fe200000010ff */
[----:B------:R-:W-:Y:S01]  /*6f10*/  FMUL R27, R27, R181 ;  /* 0x000000b51b1b7220 */ /* 0x000fe20000400000 */
[----:B------:R-:W-:Y:S01]  /*6f20*/  F2FP.BF16.F32.PACK_AB R137, R172, R131 ;  /* 0x00000083ac89723e */ /* 0x000fe200000010ff */
[----:B------:R-:W-:Y:S01]  /*6f30*/  FMUL R30, R30, R181 ;  /* 0x000000b51e1e7220 */ /* 0x000fe20000400000 */
[----:B------:R-:W-:Y:S01]  /*6f40*/  F2FP.BF16.F32.PACK_AB R125, R162, R127 ;  /* 0x0000007fa27d723e */ /* 0x000fe200000010ff */
[----:B------:R-:W-:Y:S01]  /*6f50*/  FMUL R31, R31, R181 ;  /* 0x000000b51f1f7220 */ /* 0x000fe20000400000 */
[----:B------:R-:W-:Y:S01]  /*6f60*/  F2FP.BF16.F32.PACK_AB R148, R191, R195 ;  /* 0x000000c3bf94723e */ /* 0x000fe200000010ff */
[----:B------:R-:W-:Y:S01]  /*6f70*/  FMUL R34, R34, R181 ;  /* 0x000000b522227220 */ /* 0x000fe20000400000 */
        /* <DEDUP_REMOVED lines=44> */
[----:B------:R-:W-:-:S02]  /*7240*/  F2FP.BF16.F32.PACK_AB R144, R15, R194 ;  /* 0x000000c20f90723e */ /* 0x000fc400000010ff */
[----:B------:R-:W-:Y:S02]  /*7250*/  F2FP.BF16.F32.PACK_AB R146, R20, R193 ;  /* 0x000000c11492723e */ /* 0x000fe400000010ff */
[----:B------:R-:W-:Y:S02]  /*7260*/  F2FP.BF16.F32.PACK_AB R142, R21, R192 ;  /* 0x000000c0158e723e */ /* 0x000fe400000010ff */
[----:B------:R-:W-:Y:S02]  /*7270*/  F2FP.BF16.F32.PACK_AB R143, R168, R143 ;  /* 0x0000008fa88f723e */ /* 0x000fe400000010ff */
[----:B------:R-:W-:Y:S02]  /*7280*/  F2FP.BF16.F32.PACK_AB R139, R176, R139 ;  /* 0x0000008bb08b723e */ /* 0x000fe400000010ff */
[----:B------:R-:W-:Y:S02]  /*7290*/  F2FP.BF16.F32.PACK_AB R135, R158, R135 ;  /* 0x000000879e87723e */ /* 0x000fe400000010ff */
[----:B------:R-:W-:-:S02]  /*72a0*/  F2FP.BF16.F32.PACK_AB R129, R163, R166 ;  /* 0x000000a6a381723e */ /* 0x000fc400000010ff */
[----:B------:R-:W-:Y:S02]  /*72b0*/  F2FP.BF16.F32.PACK_AB R131, R154, R159 ;  /* 0x0000009f9a83723e */ /* 0x000fe400000010ff */
[----:B------:R-:W-:Y:S02]  /*72c0*/  F2FP.BF16.F32.PACK_AB R126, R152, R14 ;  /* 0x0000000e987e723e */ /* 0x000fe400000010ff */
[----:B------:R-:W-:Y:S02]  /*72d0*/  F2FP.BF16.F32.PACK_AB R127, R13, R10 ;  /* 0x0000000a0d7f723e */ /* 0x000fe400000010ff */
[----:B------:R-:W-:Y:S01]  /*72e0*/  F2FP.BF16.F32.PACK_AB R121, R11, R170 ;  /* 0x000000aa0b79723e */ /* 0x000fe200000010ff */
[----:B-12---:R-:W-:Y:S06]  /*72f0*/  @!P0 BRA `(.L_x_29) ;  /* 0x0000000000048947 */ /* 0x006fec0003800000 */
[----:B------:R-:W-:Y:S01]  /*7300*/  BPT.TRAP 0x1 ;  /* 0x000000040000795c */ /* 0x000fe20000300000 */
.L_x_29:
[----:B------:R-:W-:Y:S05]  /*7310*/  @P2 BRA `(.L_x_30) ;  /* 0x0000000000082947 */ /* 0x000fea0003800000 */
[----:B------:R-:W1:Y:S02]  /*7320*/  SYNCS.PHASECHK.TRANS64.TRYWAIT P2, [UR10+0x4c400], R171 ;  /* 0x04c400abff0075a7 */ /* 0x000e64000804014a */
[----:B-1----:R-:W-:Y:S05]  /*7330*/  @!P2 BRA `(.L_x_31) ;  /* 0x000000840068a947 */ /* 0x002fea0003800000 */
.L_x_30:
[----:B------:R-:W-:Y:S01]  /*7340*/  UIMAD UR14, UR6, 0xc00, UR7 ;  /* 0x00000c00060e78a4 */ /* 0x000fe2000f8e0207 */
[----:B------:R-:W-:Y:S01]  /*7350*/  WARPGROUP.ARRIVE ;  /* 0x00000000000079c5 */ /* 0x000fe20000000000 */
[----:B------:R-:W-:Y:S01]  /*7360*/  UMOV UR11, 0x40000040 ;  /* 0x40000040000b7882 */ /* 0x000fe20000000000 */
[----:B------:R-:W-:-:S04]  /*7370*/  F2FP.BF16.F32.PACK_AB R123, R167, R174 ;  /* 0x000000aea77b723e */ /* 0x000fc800000010ff */
[----:B------:R-:W-:Y:S02]  /*7380*/  UMOV UR10, UR14 ;  /* 0x0000000e000a7c82 */ /* 0x000fe40008000000 */
        /* <DEDUP_REMOVED lines=39> */
.L_x_32:
[----:B------:R-:W-:-:S04]  /*7600*/  ULEA UR10, UR4, UR38, 0x3 ;  /* 0x00000026040a7291 */ /* 0x000fc8000f8e183f */
[----:B------:R-:W-:-:S04]  /*7610*/  UIADD3 UR10, UR10, 0x4c428, URZ ;  /* 0x0004c4280a0a7890 */ /* 0x000fc8000fffe03f */
[----:B------:R-:W-:-:S09]  /*7620*/  UPRMT UR10, URZ, 0x654, UR10 ;  /* 0x000006543f0a7896 */ /* 0x000fd2000800000a */
[----:B------:R-:W-:Y:S01]  /*7630*/  SYNCS.ARRIVE.TRANS64.RED.A1T0 RZ, [UR10], RZ ;  /* 0x000000ffffff79a7 */ /* 0x000fe2000810040a */
[----:B------:R-:W-:Y:S05]  /*7640*/  @P1 BRA `(.L_x_33) ;  /* 0x0000000000041947 */ /* 0x000fea0003800000 */
[----:B------:R-:W-:Y:S01]  /*7650*/  BPT.TRAP 0x1 ;  /* 0x000000040000795c */ /* 0x000fe20000300000 */
.L_x_33:
[----:B------:R-:W-:-:S04]  /*7660*/  UIADD3 UR4, UR4, 0x1, URZ ;  /* 0x0000000104047890 */ /* 0x000fc8000fffe03f */
[----:B------:R-:W-:-:S04]  /*7670*/  UISETP.NE.AND UP0, UPT, UR4, 0x5, UPT ;  /* 0x000000050400788c */ /* 0x000fc8000bf05270 */
[----:B------:R-:W-:Y:S01]  /*7680*/  USEL UR10, UR4, URZ, UP0 ;  /* 0x0000003f040a7287 */ /* 0x000fe20008000000 */
[----:B------:R-:W-:Y:S11]  /*7690*/  @!P0 BRA `(.L_x_34) ;  /* 0x0000000000048947 */ /* 0x000ff60003800000 */
[----:B------:R-:W-:Y:S01]  /*76a0*/  BPT.TRAP 0x1 ;  /* 0x000000040000795c */ /* 0x000fe20000300000 */
.L_x_34:
[----:B------:R-:W-:-:S04]  /*76b0*/  ULEA UR4, UR10, UR38, 0x3 ;  /* 0x000000260a047291 */ /* 0x000fc8000f8e183f */
[----:B------:R-:W-:-:S04]  /*76c0*/  UIADD3 UR4, UR4, 0x4c428, URZ ;  /* 0x0004c42804047890 */ /* 0x000fc8000fffe03f */
[----:B------:R-:W-:-:S09]  /*76d0*/  UPRMT UR4, URZ, 0x654, UR4 ;  /* 0x000006543f047896 */ /* 0x000fd20008000004 */
[----:B------:R-:W-:Y:S01]  /*76e0*/  SYNCS.ARRIVE.TRANS64.RED.A1T0 RZ, [UR4], RZ ;  /* 0x000000ffffff79a7 */ /* 0x000fe20008100404 */
[----:B------:R-:W-:Y:S05]  /*76f0*/  @P1 BRA `(.L_x_35) ;  /* 0x0000000000041947 */ /* 0x000fea0003800000 */
[----:B------:R-:W-:Y:S01]  /*7700*/  BPT.TRAP 0x1 ;  /* 0x000000040000795c */ /* 0x000fe20000300000 */
.L_x_35:
[----:B------:R-:W-:Y:S01]  /*7710*/  UIADD3 UR6, UR6, 0x1, URZ ;  /* 0x0000000106067890 */ /* 0x000fe2000fffe03f */
[C---:B------:R-:W-:Y:S01]  /*7720*/  ISETP.GT.AND P2, PT, R9.reuse, 0x2, PT ;  /* 0x000000020900780c */ /* 0x040fe20003f44270 */
[----:B------:R-:W-:Y:S01]  /*7730*/  UIADD3 UR4, UR10, 0x1, URZ ;  /* 0x000000010a047890 */ /* 0x000fe2000fffe03f */
[----:B------:R-:W-:Y:S01]  /*7740*/  IADD3 R9, R9, -0x1, RZ ;  /* 0xffffffff09097810 */ /* 0x000fe20007ffe0ff */
[----:B------:R-:W-:Y:S01]  /*7750*/  UISETP.NE.AND UP1, UPT, UR6, 0x5, UPT ;  /* 0x000000050600788c */ /* 0x000fe2000bf25270 */
[----:B------:R-:W-:Y:S01]  /*7760*/  IADD3 R3, R3, 0x80, RZ ;  /* 0x0000008003037810 */ /* 0x000fe20007ffe0ff */
[----:B------:R-:W-:Y:S01]  /*7770*/  UISETP.NE.AND UP0, UPT, UR4, 0x5, UPT ;  /* 0x000000050400788c */ /* 0x000fe2000bf05270 */
[----:B------:R-:W-:Y:S01]  /*7780*/  IMAD.MOV.U32 R11, RZ, RZ, R8 ;  /* 0x000000ffff0b7224 */ /* 0x000fe200078e0008 */
[----:B------:R-:W-:Y:S01]  /*7790*/  USEL UR10, URZ, 0x1, UP1 ;  /* 0x000000013f0a7887 */ /* 0x000fe20008800000 */
[----:B------:R-:W-:Y:S01]  /*77a0*/  MOV R13, R12 ;  /* 0x0000000c000d7202 */ /* 0x000fe20000000f00 */
[----:B------:R-:W-:-:S02]  /*77b0*/  USEL UR4, UR4, URZ, UP0 ;  /* 0x0000003f04047287 */ /* 0x000fc40008000000 */
[----:B------:R-:W-:Y:S02]  /*77c0*/  USEL UR37, UR6, URZ, UP1 ;  /* 0x0000003f06257287 */ /* 0x000fe40008800000 */
[----:B------:R-:W-:Y:S01]  /*77d0*/  LOP3.LUT R184, R184, UR10, RZ, 0x3c, !PT ;  /* 0x0000000ab8b87c12 */ /* 0x000fe2000f8e3cff */
[----:B------:R-:W-:Y:S09]  /*77e0*/  @P2 BRA `(.L_x_36) ;  /* 0xffffffd000102947 */ /* 0x000ff2000383ffff */
.L_x_25:
[----:B------:R-:W-:-:S13]  /*77f0*/  ISETP.GE.AND P2, PT, R9, 0x1, PT ;  /* 0x000000010900780c */ /* 0x000fda0003f46270 */
[----:B------:R-:W-:Y:S05]  /*7800*/  @!P2 BRA `(.L_x_37) ;  /* 0x000000380080a947 */ /* 0x000fea0003800000 */
[----:B------:R-:W-:Y:S01]  /*7810*/  MOV R11, R8 ;  /* 0x00000008000b7202 */ /* 0x000fe20000000f00 */
[----:B------:R-:W-:Y:S01]  /*7820*/  ULDC UR5, c[0x0][0x604] ;  /* 0x0001810000057ab9 */ /* 0x000fe20000000800 */
[----:B-1----:R-:W-:-:S07]  /*7830*/  MOV R10, R12 ;  /* 0x0000000c000a7202 */ /* 0x002fce0000000f00 */
.L_x_48:
[----:B------:R-:W-:Y:S05]  /*7840*/  @!P0 BRA `(.L_x_38) ;  /* 0x0000000000048947 */ /* 0x000fea0003800000 */
[----:B------:R-:W-:Y:S01]  /*7850*/  BPT.TRAP 0x1 ;  /* 0x000000040000795c */ /* 0x000fe20000300000 */
.L_x_38:
[----:B------:R-:W-:Y:S01]  /*7860*/  ULEA UR6, UR37, UR38, 0x3 ;  /* 0x0000002625067291 */ /* 0x000fe2000f8e183f */
[----:B------:R-:W-:-:S08]  /*7870*/  SHF.L.U32 R8, R184, 0x1f, RZ ;  /* 0x0000001fb8087819 */ /* 0x000fd000000006ff */
[----:B------:R-:W1:Y:S02]  /*7880*/  SYNCS.PHASECHK.TRANS64.TRYWAIT P2, [UR6+0x4c400], R8 ;  /* 0x04c40008ff0075a7 */ /* 0x000e640008040146 */
[----:B-1----:R-:W-:Y:S05]  /*7890*/  @!P2 BRA `(.L_x_39) ;  /* 0x000000800028a947 */ /* 0x002fea0003800000 */
.L_x_135:
        /* <DEDUP_REMOVED lines=74> */
.L_x_40:
[----:B-1----:R-:W-:Y:S01]  /*7d40*/  IMAD R8, R23, 0x40, R186 ;  /* 0x0000004017087824 */ /* 0x002fe200078e02ba */
[C---:B------:R-:W-:Y:S01]  /*7d50*/  IADD3 R13, R3.reuse, 0x1, RZ ;  /* 0x00000001030d7810 */ /* 0x040fe20007ffe0ff */
[C---:B------:R-:W-:Y:S01]  /*7d60*/  VIADD R191, R3.reuse, 0x10 ;  /* 0x0000001003bf7836 */ /* 0x040fe20000000000 */
[C---:B------:R-:W-:Y:S01]  /*7d70*/  IADD3 R15, R3.reuse, 0x8, RZ ;  /* 0x00000008030f7810 */ /* 0x040fe20007ffe0ff */
[----:B------:R-:W-:Y:S01]  /*7d80*/  ULEA UR10, UR6, UR38, 0x3 ;  /* 0x00000026060a7291 */ /* 0x000fe2000f8e183f */
[C---:B------:R-:W-:Y:S02]  /*7d90*/  ISETP.GE.AND P2, PT, R8.reuse, R3, PT ;  /* 0x000000030800720c */ /* 0x040fe40003f46270 */
[----:B------:R-:W-:Y:S02]  /*7da0*/  ISETP.GE.AND P3, PT, R8, R13, PT ;  /* 0x0000000d0800720c */ /* 0x000fe40003f66270 */
[----:B------:R-:W-:Y:S02]  /*7db0*/  FSEL R120, R120, -INF , P2 ;  /* 0xff80000078787808 */ /* 0x000fe40001000000 */
[----:B------:R-:W-:-:S02]  /*7dc0*/  IADD3 R21, R3, 0x9, RZ ;  /* 0x0000000903157810 */ /* 0x000fc40007ffe0ff */
[----:B------:R-:W-:Y:S02]  /*7dd0*/  ISETP.GE.AND P2, PT, R8, R15, PT ;  /* 0x0000000f0800720c */ /* 0x000fe40003f46270 */
[----:B------:R-:W-:Y:S02]  /*7de0*/  FSEL R121, R121, -INF , P3 ;  /* 0xff80000079797808 */ /* 0x000fe40001800000 */
[----:B------:R-:W-:Y:S02]  /*7df0*/  FMNMX R12, R120, R11, !PT ;  /* 0x0000000b780c7209 */ /* 0x000fe40007800000 */
[----:B------:R-:W-:Y:S02]  /*7e00*/  ISETP.GE.AND P3, PT, R8, R21, PT ;  /* 0x000000150800720c */ /* 0x000fe40003f66270 */
[----:B------:R-:W-:Y:S02]  /*7e10*/  FSEL R124, R124, -INF , P2 ;  /* 0xff8000007c7c7808 */ /* 0x000fe40001000000 */
[----:B------:R-:W-:-:S02]  /*7e20*/  FMNMX R195, R121, R12, !PT ;  /* 0x0000000c79c37209 */ /* 0x000fc40007800000 */
[----:B------:R-:W-:Y:S02]  /*7e30*/  IADD3 R193, R3, 0x11, RZ ;  /* 0x0000001103c17810 */ /* 0x000fe40007ffe0ff */
[----:B------:R-:W-:Y:S02]  /*7e40*/  ISETP.GE.AND P2, PT, R8, R191, PT ;  /* 0x000000bf0800720c */ /* 0x000fe40003f46270 */
[----:B------:R-:W-:Y:S02]  /*7e50*/  FSEL R125, R125, -INF , P3 ;  /* 0xff8000007d7d7808 */ /* 0x000fe40001800000 */
[----:B------:R-:W-:Y:S02]  /*7e60*/  FMNMX R12, R124, R195, !PT ;  /* 0x000000c37c0c7209 */ /* 0x000fe40007800000 */
[----:B------:R-:W-:Y:S02]  /*7e70*/  IADD3 R195, R3, 0x18, RZ ;  /* 0x0000001803c37810 */ /* 0x000fe40007ffe0ff */
[----:B------:R-:W-:-:S02]  /*7e80*/  ISETP.GE.AND P3, PT, R8, R193, PT ;  /* 0x000000c10800720c */ /* 0x000fc40003f66270 */
[----:B------:R-:W-:Y:S02]  /*7e90*/  FSEL R128, R128, -INF , P2 ;  /* 0xff80000080807808 */ /* 0x000fe40001000000 */
[----:B------:R-:W-:Y:S02]  /*7ea0*/  FMNMX R199, R125, R12, !PT ;  /* 0x0000000c7dc77209 */ /* 0x000fe40007800000 */
[----:B------:R-:W-:Y:S02]  /*7eb0*/  IADD3 R197, R3, 0x19, RZ ;  /* 0x0000001903c57810 */ /* 0x000fe40007ffe0ff */
[----:B------:R-:W-:Y:S02]  /*7ec0*/  ISETP.GE.AND P2, PT, R8, R195, PT ;  /* 0x000000c30800720c */ /* 0x000fe40003f46270 */
[----:B------:R-:W-:Y:S02]  /*7ed0*/  FSEL R129, R129, -INF , P3 ;  /* 0xff80000081817808 */ /* 0x000fe40001800000 */
[----:B------:R-:W-:Y:S01]  /*7ee0*/  FMNMX R12, R128, R199, !PT ;  /* 0x000000c7800c7209 */ /* 0x000fe20007800000 */
[----:B------:R-:W-:Y:S01]  /*7ef0*/  VIADD R199, R3, 0x20 ;  /* 0x0000002003c77836 */ /* 0x000fe20000000000 */
[----:B------:R-:W-:-:S02]  /*7f00*/  ISETP.GE.AND P3, PT, R8, R197, PT ;  /* 0x000000c50800720c */ /* 0x000fc40003f66270 */
[----:B------:R-:W-:Y:S02]  /*7f10*/  FSEL R132, R132, -INF , P2 ;  /* 0xff80000084847808 */ /* 0x000fe40001000000 */
[----:B------:R-:W-:Y:S02]  /*7f20*/  FMNMX R203, R129, R12, !PT ;  /* 0x0000000c81cb7209 */ /* 0x000fe40007800000 */
[----:B------:R-:W-:Y:S02]  /*7f30*/  IADD3 R201, R3, 0x21, RZ ;  /* 0x0000002103c97810 */ /* 0x000fe40007ffe0ff */
        /* <DEDUP_REMOVED lines=10> */
[----:B------:R-:W-:Y:S01]  /*7fe0*/  FMNMX R12, R136, R207, !PT ;  /* 0x000000cf880c7209 */ /* 0x000fe20007800000 */
[----:B------:R-:W-:Y:S01]  /*7ff0*/  VIADD R207, R3, 0x30 ;  /* 0x0000003003cf7836 */ /* 0x000fe20000000000 */
[----:B------:R-:W-:Y:S02]  /*8000*/  ISETP.GE.AND P3, PT, R8, R205, PT ;  /* 0x000000cd0800720c */ /* 0x000fe40003f66270 */
[----:B------:R-:W-:Y:S02]  /*8010*/  FSEL R140, R140, -INF , P2 ;  /* 0xff8000008c8c7808 */ /* 0x000fe40001000000 */
[----:B------:R-:W-:Y:S02]  /*8020*/  FMNMX R211, R137, R12, !PT ;  /* 0x0000000c89d37209 */ /* 0x000fe40007800000 */
[----:B------:R-:W-:-:S02]  /*8030*/  IADD3 R209, R3, 0x31, RZ ;  /* 0x0000003103d17810 */ /* 0x000fc40007ffe0ff */
[----:B------:R-:W-:Y:S02]  /*8040*/  ISETP.GE.AND P2, PT, R8, R207, PT ;  /* 0x000000cf0800720c */ /* 0x000fe40003f46270 */
[----:B------:R-:W-:Y:S02]  /*8050*/  FSEL R141, R141, -INF , P3 ;  /* 0xff8000008d8d7808 */ /* 0x000fe40001800000 */
[----:B------:R-:W-:Y:S02]  /*8060*/  FMNMX R12, R140, R211, !PT ;  /* 0x000000d38c0c7209 */ /* 0x000fe40007800000 */
[----:B------:R-:W-:Y:S02]  /*8070*/  IADD3 R211, R3, 0x38, RZ ;  /* 0x0000003803d37810 */ /* 0x000fe40007ffe0ff */
[----:B------:R-:W-:Y:S02]  /*8080*/  ISETP.GE.AND P3, PT, R8, R209, PT ;  /* 0x000000d10800720c */ /* 0x000fe40003f66270 */
[----:B------:R-:W-:-:S02]  /*8090*/  FSEL R144, R144, -INF , P2 ;  /* 0xff80000090907808 */ /* 0x000fc40001000000 */
        /* <DEDUP_REMOVED lines=19> */
[----:B------:R-:W-:Y:S01]  /*81d0*/  FSEL R12, R153, -INF , P3 ;  /* 0xff800000990c7808 */ /* 0x000fe20001800000 */
[C---:B------:R-:W-:Y:S01]  /*81e0*/  VIADD R153, R3.reuse, 0x50 ;  /* 0x0000005003997836 */ /* 0x040fe20000000000 */
[----:B------:R-:W-:Y:S02]  /*81f0*/  FMNMX R223, R152, R223, !PT ;  /* 0x000000df98df7209 */ /* 0x000fe40007800000 */
        /* <DEDUP_REMOVED lines=13> */
[----:B------:R-:W-:Y:S01]  /*82d0*/  FSEL R14, R161, -INF , P3 ;  /* 0xff800000a10e7808 */ /* 0x000fe20001800000 */
[----:B------:R-:W-:Y:S01]  /*82e0*/  VIADD R161, R3, 0x60 ;  /* 0x0000006003a17836 */ /* 0x000fe20000000000 */
[----:B------:R-:W-:Y:S02]  /*82f0*/  FMNMX R229, R160, R229, !PT ;  /* 0x000000e5a0e57209 */ /* 0x000fe40007800000 */
        /* <DEDUP_REMOVED lines=30> */
[----:B------:R-:W-:Y:S02]  /*84e0*/  FMNMX R194, R176, R194, !PT ;  /* 0x000000c2b0c27209 */ /* 0x000fe40007800000 */
[----:B------:R-:W-:-:S02]  /*84f0*/  ISETP.GE.AND P3, PT, R8, R192, PT ;  /* 0x000000c00800720c */ /* 0x000fc40003f66270 */
[----:B------:R-:W-:Y:S02]  /*8500*/  FSEL R180, R180, -INF , P2 ;  /* 0xff800000b4b47808 */ /* 0x000fe40001000000 */
[----:B------:R-:W-:Y:S02]  /*8510*/  FMNMX R194, R177, R194, !PT ;  /* 0x000000c2b1c27209 */ /* 0x000fe40007800000 */
[----:B------:R-:W-:Y:S02]  /*8520*/  FSEL R181, R181, -INF , P3 ;  /* 0xff800000b5b57808 */ /* 0x000fe40001800000 */
[----:B------:R-:W-:-:S04]  /*8530*/  FMNMX R194, R180, R194, !PT ;  /* 0x000000c2b4c27209 */ /* 0x000fc80007800000 */
[----:B------:R-:W-:Y:S01]  /*8540*/  FMNMX R196, R181, R194, !PT ;  /* 0x000000c2b5c47209 */ /* 0x000fe20007800000 */
[----:B------:R-:W-:-:S04]  /*8550*/  VIADD R194, R8, 0x8 ;  /* 0x0000000808c27836 */ /* 0x000fc80000000000 */
[----:B------:R-:W1:Y:S01]  /*8560*/  SHFL.BFLY PT, R198, R196, 0x1, 0x1f ;  /* 0x0c201f00c4c67f89 */ /* 0x000e6200000e0000 */
[C---:B------:R-:W-:Y:S02]  /*8570*/  ISETP.GE.AND P5, PT, R194.reuse, R13, PT ;  /* 0x0000000dc200720c */ /* 0x040fe40003fa6270 */
[C---:B------:R-:W-:Y:S02]  /*8580*/  ISETP.GE.AND P6, PT, R194.reuse, R193, PT ;  /* 0x000000c1c200720c */ /* 0x040fe40003fc6270 */
[C---:B------:R-:W-:Y:S02]  /*8590*/  ISETP.GE.AND P4, PT, R194.reuse, R191, PT ;  /* 0x000000bfc200720c */ /* 0x040fe40003f86270 */
[----:B------:R-:W-:Y:S02]  /*85a0*/  FSEL R131, R131, -INF , P6 ;  /* 0xff80000083837808 */ /* 0x000fe40003000000 */
[C---:B------:R-:W-:Y:S02]  /*85b0*/  ISETP.GE.AND P6, PT, R194.reuse, R203, PT ;  /* 0x000000cbc200720c */ /* 0x040fe40003fc6270 */
[----:B------:R-:W-:-:S02]  /*85c0*/  ISETP.GE.AND P3, PT, R194, R15, PT ;  /* 0x0000000fc200720c */ /* 0x000fc40003f66270 */
[----:B------:R-:W-:Y:S02]  /*85d0*/  FSEL R142, R142, -INF , P6 ;  /* 0xff8000008e8e7808 */ /* 0x000fe40003000000 */
[----:B------:R-:W-:Y:S02]  /*85e0*/  ISETP.GE.AND P6, PT, R194, R213, PT ;  /* 0x000000d5c200720c */ /* 0x000fe40003fc6270 */
[----:B------:R-:W-:Y:S02]  /*85f0*/  FSEL R130, R130, -INF , P4 ;  /* 0xff80000082827808 */ /* 0x000fe40002000000 */
[C---:B------:R-:W-:Y:S02]  /*8600*/  ISETP.GE.AND P2, PT, R194.reuse, R21, PT ;  /* 0x00000015c200720c */ /* 0x040fe40003f46270 */
[----:B------:R-:W-:Y:S02]  /*8610*/  ISETP.GE.AND P4, PT, R194, R201, PT ;  /* 0x000000c9c200720c */ /* 0x000fe40003f86270 */
[----:B------:R-:W-:-:S02]  /*8620*/  FSEL R126, R126, -INF , P3 ;  /* 0xff8000007e7e7808 */ /* 0x000fc40001800000 */
[----:B-1----:R-:W-:Y:S02]  /*8630*/  FMNMX R198, R196, R198, !PT ;  /* 0x000000c6c4c67209 */ /* 0x002fe40007800000 */
[----:B------:R-:W-:Y:S02]  /*8640*/  FSEL R151, R151, -INF , P6 ;  /* 0xff80000097977808 */ /* 0x000fe40003000000 */
[C---:B------:R-:W-:Y:S01]  /*8650*/  ISETP.GE.AND P3, PT, R194.reuse, R197, PT ;  /* 0x000000c5c200720c */ /* 0x040fe20003f66270 */
[----:B------:R-:W1:Y:S01]  /*8660*/  SHFL.BFLY PT, R13, R198, 0x2, 0x1f ;  /* 0x0c401f00c60d7f89 */ /* 0x000e6200000e0000 */
[----:B------:R-:W-:Y:S02]  /*8670*/  FSEL R127, R127, -INF , P2 ;  /* 0xff8000007f7f7808 */ /* 0x000fe40001000000 */
[----:B------:R-:W-:Y:S02]  /*8680*/  FSEL R139, R139, -INF , P4 ;  /* 0xff8000008b8b7808 */ /* 0x000fe40002000000 */
[----:B------:R-:W-:-:S02]  /*8690*/  ISETP.GE.AND P2, PT, R194, R199, PT ;  /* 0x000000c7c200720c */ /* 0x000fc40003f46270 */
[C---:B------:R-:W-:Y:S02]  /*86a0*/  ISETP.GE.AND P4, PT, R194.reuse, R211, PT ;  /* 0x000000d3c200720c */ /* 0x040fe40003f86270 */
[----:B------:R-:W-:Y:S02]  /*86b0*/  FSEL R135, R135, -INF , P3 ;  /* 0xff80000087877808 */ /* 0x000fe40001800000 */
[----:B------:R-:W-:Y:S02]  /*86c0*/  ISETP.GE.AND P3, PT, R194, R207, PT ;  /* 0x000000cfc200720c */ /* 0x000fe40003f66270 */
[----:B------:R-:W-:Y:S02]  /*86d0*/  FSEL R138, R138, -INF , P2 ;  /* 0xff8000008a8a7808 */ /* 0x000fe40001000000 */
[----:B------:R-:W-:Y:S02]  /*86e0*/  FSEL R150, R150, -INF , P4 ;  /* 0xff80000096967808 */ /* 0x000fe40002000000 */
[----:B------:R-:W-:-:S02]  /*86f0*/  FSEL R123, R123, -INF , P5 ;  /* 0xff8000007b7b7808 */ /* 0x000fc40002800000 */
[C---:B------:R-:W-:Y:S02]  /*8700*/  ISETP.GE.AND P2, PT, R194.reuse, R209, PT ;  /* 0x000000d1c200720c */ /* 0x040fe40003f46270 */
[C---:B------:R-:W-:Y:S02]  /*8710*/  ISETP.GE.AND P4, PT, R194.reuse, R219, PT ;  /* 0x000000dbc200720c */ /* 0x040fe40003f86270 */
[----:B------:R-:W-:Y:S02]  /*8720*/  ISETP.GE.AND P5, PT, R194, R195, PT ;  /* 0x000000c3c200720c */ /* 0x000fe40003fa6270 */
[----:B-1----:R-:W-:Y:S02]  /*8730*/  FMNMX R8, R198, R13, !PT ;  /* 0x0000000dc6087209 */ /* 0x002fe40007800000 */
[----:B------:R-:W-:Y:S02]  /*8740*/  FSEL R146, R146, -INF , P3 ;  /* 0xff80000092927808 */ /* 0x000fe40001800000 */
[----:B------:R-:W-:-:S02]  /*8750*/  FSETP.NEU.AND P6, PT, R8, -INF , PT ;  /* 0xff8000000800780b */ /* 0x000fc40003fcd000 */
[----:B------:R-:W-:Y:S02]  /*8760*/  ISETP.GE.AND P3, PT, R194, R217, PT ;  /* 0x000000d9c200720c */ /* 0x000fe40003f66270 */
[----:B------:R-:W-:Y:S02]  /*8770*/  FSEL R196, R8, RZ, P6 ;  /* 0x000000ff08c47208 */ /* 0x000fe40003000000 */
[----:B------:R-:W-:Y:S02]  /*8780*/  ISETP.GE.AND P6, PT, R194, R223, PT ;  /* 0x000000dfc200720c */ /* 0x000fe40003fc6270 */
[----:B------:R-:W-:Y:S01]  /*8790*/  FSEL R147, R147, -INF , P2 ;  /* 0xff80000093937808 */ /* 0x000fe20001000000 */
[C---:B------:R-:W-:Y:S01]  /*87a0*/  FMUL R13, R196.reuse, UR5 ;  /* 0x00000005c40d7c20 */ /* 0x040fe20008400000 */
[----:B------:R-:W-:Y:S01]  /*87b0*/  FSEL R159, R159, -INF , P4 ;  /* 0xff8000009f9f7808 */ /* 0x000fe20002000000 */
[----:B------:R-:W-:Y:S01]  /*87c0*/  FADD R196, -R196, R11 ;  /* 0x0000000bc4c47221 */ /* 0x000fe20000000100 */
[----:B------:R-:W-:Y:S01]  /*87d0*/  FSEL R134, R134, -INF , P5 ;  /* 0xff80000086867808 */ /* 0x000fe20002800000 */
[--C-:B------:R-:W-:Y:S01]  /*87e0*/  FFMA R15, R120, UR5, -R13.reuse ;  /* 0x00000005780f7c23 */ /* 0x100fe2000800080d */
[C---:B------:R-:W-:Y:S01]  /*87f0*/  ISETP.GE.AND P2, PT, R194.reuse, R221, PT ;  /* 0x000000ddc200720c */ /* 0x040fe20003f46270 */
[--C-:B------:R-:W-:Y:S01]  /*8800*/  FFMA R120, R121, UR5, -R13.reuse ;  /* 0x0000000579787c23 */ /* 0x100fe2000800080d */
[----:B------:R-:W-:Y:S01]  /*8810*/  ISETP.GE.AND P4, PT, R194, R161, PT ;  /* 0x000000a1c200720c */ /* 0x000fe20003f86270 */
[--C-:B------:R-:W-:Y:S01]  /*8820*/  FFMA R21, R124, UR5, -R13.reuse ;  /* 0x000000057c157c23 */ /* 0x100fe2000800080d */
[----:B------:R-:W-:Y:S01]  /*8830*/  ISETP.GE.AND P5, PT, R194, R205, PT ;  /* 0x000000cdc200720c */ /* 0x000fe20003fa6270 */
[--C-:B------:R-:W-:Y:S01]  /*8840*/  FFMA R121, R128, UR5, -R13.reuse ;  /* 0x0000000580797c23 */ /* 0x100fe2000800080d */
[----:B------:R-:W-:Y:S01]  /*8850*/  FSEL R163, R163, -INF , P6 ;  /* 0xff800000a3a37808 */ /* 0x000fe20003000000 */
[--C-:B------:R-:W-:Y:S01]  /*8860*/  FFMA R125, R125, UR5, -R13.reuse ;  /* 0x000000057d7d7c23 */ /* 0x100fe2000800080d */
[----:B------:R-:W-:Y:S01]  /*8870*/  FSEL R155, R155, -INF , P3 ;  /* 0xff8000009b9b7808 */ /* 0x000fe20001800000 */
        /* <DEDUP_REMOVED lines=9> */
[----:B------:R-:W-:Y:S01]  /*8910*/  FSEL R143, R143, -INF , P5 ;  /* 0xff8000008f8f7808 */ /* 0x000fe20002800000 */
[--C-:B------:R-:W-:Y:S01]  /*8920*/  FFMA R149, R149, UR5, -R13.reuse ;  /* 0x0000000595957c23 */ /* 0x100fe2000800080d */
[----:B------:R-:W-:Y:S01]  /*8930*/  ISETP.GE.AND P2, PT, R194, R225, PT ;  /* 0x000000e1c200720c */ /* 0x000fe20003f46270 */
[--C-:B------:R-:W-:Y:S01]  /*8940*/  FFMA R12, R12, UR5, -R13.reuse ;  /* 0x000000050c0c7c23 */ /* 0x100fe2000800080d */
[C---:B------:R-:W-:Y:S01]  /*8950*/  ISETP.GE.AND P4, PT, R194.reuse, R235, PT ;  /* 0x000000ebc200720c */ /* 0x040fe20003f86270 */
[--C-:B------:R-:W-:Y:S01]  /*8960*/  FFMA R157, R157, UR5, -R13.reuse ;  /* 0x000000059d9d7c23 */ /* 0x100fe2000800080d */
[----:B------:R-:W-:Y:S01]  /*8970*/  ISETP.GE.AND P5, PT, R194, R215, PT ;  /* 0x000000d7c200720c */ /* 0x000fe20003fa6270 */
[--C-:B------:R-:W-:Y:S01]  /*8980*/  FFMA R161, R160, UR5, -R13.reuse ;  /* 0x00000005a0a17c23 */ /* 0x100fe2000800080d */
[----:B------:R-:W-:Y:S01]  /*8990*/  FSEL R174, R174, -INF , P6 ;  /* 0xff800000aeae7808 */ /* 0x000fe20003000000 */
[--C-:B------:R-:W-:Y:S01]  /*89a0*/  FFMA R164, R164, UR5, -R13.reuse ;  /* 0x00000005a4a47c23 */ /* 0x100fe2000800080d */
[----:B------:R-:W-:Y:S01]  /*89b0*/  FSEL R167, R167, -INF , P3 ;  /* 0xff800000a7a77808 */ /* 0x000fe20001800000 */
[--C-:B------:R-:W-:Y:S01]  /*89c0*/  FFMA R165, R165, UR5, -R13.reuse ;  /* 0x00000005a5a57c23 */ /* 0x100fe2000800080d */
[----:B------:R-:W-:Y:S01]  /*89d0*/  FSETP.GEU.AND P6, PT, R120, -126, PT ;  /* 0xc2fc00007800780b */ /* 0x000fe20003fce000 */
        /* <DEDUP_REMOVED lines=8> */
[----:B------:R-:W-:Y:S01]  /*8a60*/  FFMA R180, R180, UR5, -R13 ;  /* 0x00000005b4b47c23 */ /* 0x000fe2000800080d */
[----:B------:R-:W-:Y:S01]  /*8a70*/  FSETP.GEU.AND P2, PT, R15, -126, PT ;  /* 0xc2fc00000f00780b */ /* 0x000fe20003f4e000 */
[----:B------:R-:W-:Y:S01]  /*8a80*/  FMUL R196, R196, UR5 ;  /* 0x00000005c4c47c20 */ /* 0x000fe20008400000 */
[----:B------:R-:W-:Y:S01]  /*8a90*/  ISETP.GE.AND P4, PT, R194, R3, PT ;  /* 0x00000003c200720c */ /* 0x000fe20003f86270 */
[----:B------:R-:W-:Y:S01]  /*8aa0*/  @!P6 FMUL R120, R120, 0.5 ;  /* 0x3f0000007878e820 */ /* 0x000fe20000400000 */
[----:B------:R-:W-:-:S02]  /*8ab0*/  ISETP.GE.AND P5, PT, R194, R153, PT ;  /* 0x00000099c200720c */ /* 0x000fc40003fa6270 */
[----:B------:R-:W-:Y:S02]  /*8ac0*/  FSEL R175, R175, -INF , P3 ;  /* 0xff800000afaf7808 */ /* 0x000fe40001800000 */
[----:B------:R-:W-:Y:S01]  /*8ad0*/  ISETP.GE.AND P3, PT, R194, R173, PT ;  /* 0x000000adc200720c */ /* 0x000fe20003f66270 */
[----:B------:R-:W1:Y:S01]  /*8ae0*/  MUFU.EX2 R120, R120 ;  /* 0x0000007800787308 */ /* 0x000e620000000800 */
[----:B------:R-:W-:Y:S02]  /*8af0*/  FSEL R173, R122, -INF , P4 ;  /* 0xff8000007aad7808 */ /* 0x000fe40002000000 */
[----:B------:R-:W-:Y:S01]  /*8b00*/  FSEL R162, R162, -INF , P5 ;  /* 0xff800000a2a27808 */ /* 0x000fe20002800000 */
[----:B------:R-:W-:Y:S01]  /*8b10*/  @!P2 FMUL R15, R15, 0.5 ;  /* 0x3f0000000f0fa820 */ /* 0x000fe20000400000 */
[----:B------:R-:W-:Y:S02]  /*8b20*/  ISETP.GE.AND P5, PT, R194, R229, PT ;  /* 0x000000e5c200720c */ /* 0x000fe40003fa6270 */
[----:B------:R-:W-:-:S02]  /*8b30*/  FMNMX R122, R173, R10, !PT ;  /* 0x0000000aad7a7209 */ /* 0x000fc40007800000 */
[----:B------:R-:W-:Y:S01]  /*8b40*/  FSEL R171, R171, -INF , P5 ;  /* 0xff800000abab7808 */ /* 0x000fe20002800000 */
[----:B------:R-:W2:Y:S01]  /*8b50*/  MUFU.EX2 R15, R15 ;  /* 0x0000000f000f7308 */ /* 0x000ea20000000800 */
[----:B------:R-:W-:Y:S02]  /*8b60*/  FSEL R182, R182, -INF , P3 ;  /* 0xff800000b6b67808 */ /* 0x000fe40001800000 */
[C---:B------:R-:W-:Y:S02]  /*8b70*/  ISETP.GE.AND P5, PT, R194.reuse, R237, PT ;  /* 0x000000edc200720c */ /* 0x040fe40003fa6270 */
[----:B------:R-:W-:Y:S02]  /*8b80*/  ISETP.GE.AND P3, PT, R194, R192, PT ;  /* 0x000000c0c200720c */ /* 0x000fe40003f66270 */
[----:B------:R-:W-:Y:S01]  /*8b90*/  FMNMX R153, R123, R122, !PT ;  /* 0x0000007a7b997209 */ /* 0x000fe20007800000 */
[----:B-1----:R-:W-:Y:S01]  /*8ba0*/  @!P6 FMUL R120, R120, R120 ;  /* 0x000000787878e220 */ /* 0x002fe20000400000 */
[----:B------:R-:W-:-:S02]  /*8bb0*/  FSEL R179, R179, -INF , P5 ;  /* 0xff800000b3b37808 */ /* 0x000fc40002800000 */
[----:B------:R-:W-:Y:S02]  /*8bc0*/  FSEL R183, R183, -INF , P3 ;  /* 0xff800000b7b77808 */ /* 0x000fe40001800000 */
[----:B------:R-:W-:Y:S02]  /*8bd0*/  FSETP.GEU.AND P5, PT, R21, -126, PT ;  /* 0xc2fc00001500780b */ /* 0x000fe40003fae000 */
[----:B------:R-:W-:Y:S02]  /*8be0*/  FSETP.GEU.AND P3, PT, R121, -126, PT ;  /* 0xc2fc00007900780b */ /* 0x000fe40003f6e000 */
[----:B------:R-:W-:Y:S01]  /*8bf0*/  FMNMX R128, R126, R153, !PT ;  /* 0x000000997e807209 */ /* 0x000fe20007800000 */
[----:B--2---:R-:W-:Y:S01]  /*8c00*/  @!P2 FMUL R15, R15, R15 ;  /* 0x0000000f0f0fa220 */ /* 0x004fe20000400000 */
[----:B------:R-:W-:Y:S02]  /*8c10*/  FSETP.GEU.AND P4, PT, R125, -126, PT ;  /* 0xc2fc00007d00780b */ /* 0x000fe40003f8e000 */
[----:B------:R-:W-:-:S02]  /*8c20*/  FMNMX R129, R127, R128, !PT ;  /* 0x000000807f817209 */ /* 0x000fc40007800000 */
[----:B------:R-:W-:Y:S02]  /*8c30*/  FSETP.GEU.AND P6, PT, R132, -126, PT ;  /* 0xc2fc00008400780b */ /* 0x000fe40003fce000 */
[----:B------:R-:W-:Y:S01]  /*8c40*/  FMNMX R128, R130, R129, !PT ;  /* 0x0000008182807209 */ /* 0x000fe20007800000 */
[----:B------:R-:W-:Y:S01]  /*8c50*/  @!P5 FMUL R21, R21, 0.5 ;  /* 0x3f0000001515d820 */ /* 0x000fe20000400000 */
[----:B------:R-:W-:Y:S01]  /*8c60*/  FSETP.GEU.AND P2, PT, R124, -126, PT ;  /* 0xc2fc00007c00780b */ /* 0x000fe20003f4e000 */
[----:B------:R-:W-:Y:S01]  /*8c70*/  @!P3 FMUL R121, R121, 0.5 ;  /* 0x3f0000007979b820 */ /* 0x000fe20000400000 */
[----:B------:R-:W-:Y:S01]  /*8c80*/  FMNMX R129, R131, R128, !PT ;  /* 0x0000008083817209 */ /* 0x000fe20007800000 */
[--C-:B------:R-:W-:Y:S02]  /*8c90*/  FFMA R128, R133, UR5, -R13.reuse ;  /* 0x0000000585807c23 */ /* 0x100fe4000800080d */
[----:B------:R-:W-:Y:S01]  /*8ca0*/  @!P4 FMUL R125, R125, 0.5 ;  /* 0x3f0000007d7dc820 */ /* 0x000fe20000400000 */
[----:B------:R-:W-:Y:S01]  /*8cb0*/  FMNMX R192, R134, R129, !PT ;  /* 0x0000008186c07209 */ /* 0x000fe20007800000 */
[----:B------:R-:W1:Y:S01]  /*8cc0*/  MUFU.EX2 R21, R21 ;  /* 0x0000001500157308 */ /* 0x000e620000000800 */
[--C-:B------:R-:W-:Y:S01]  /*8cd0*/  FFMA R129, R137, UR5, -R13.reuse ;  /* 0x0000000589817c23 */ /* 0x100fe2000800080d */
[----:B------:R-:W-:Y:S01]  /*8ce0*/  @!P6 FMUL R132, R132, 0.5 ;  /* 0x3f0000008484e820 */ /* 0x000fe20000400000 */
[----:B------:R-:W-:-:S03]  /*8cf0*/  FFMA R137, R140, UR5, -R13 ;  /* 0x000000058c897c23 */ /* 0x000fc6000800080d */
[----:B------:R-:W-:Y:S02]  /*8d00*/  @!P2 FMUL R124, R124, 0.5 ;  /* 0x3f0000007c7ca820 */ /* 0x000fe40000400000 */
[----:B------:R2:W3:Y:S08]  /*8d10*/  MUFU.EX2 R122, R125 ;  /* 0x0000007d007a7308 */ /* 0x0004f00000000800 */
[----:B------:R-:W4:Y:S01]  /*8d20*/  MUFU.EX2 R121, R121 ;  /* 0x0000007900797308 */ /* 0x000f220000000800 */
[----:B--2---:R-:W-:Y:S01]  /*8d30*/  FMNMX R125, R135, R192, !PT ;  /* 0x000000c0877d7209 */ /* 0x004fe20007800000 */
[----:B-1----:R-:W-:Y:S01]  /*8d40*/  @!P5 FMUL R21, R21, R21 ;  /* 0x000000151515d220 */ /* 0x002fe20000400000 */
[----:B------:R-:W-:-:S02]  /*8d50*/  FSETP.GEU.AND P5, PT, R128, -126, PT ;  /* 0xc2fc00008000780b */ /* 0x000fc40003fae000 */
[----:B------:R-:W-:-:S03]  /*8d60*/  FMNMX R192, R138, R125, !PT ;  /* 0x0000007d8ac07209 */ /* 0x000fc60007800000 */
[----:B------:R1:W2:Y:S01]  /*8d70*/  MUFU.EX2 R125, R132 ;  /* 0x00000084007d7308 */ /* 0x0002a20000000800 */
[----:B------:R-:W-:Y:S01]  /*8d80*/  FMNMX R133, R139, R192, !PT ;  /* 0x000000c08b857209 */ /* 0x000fe20007800000 */
[----:B---3--:R-:W-:Y:S01]  /*8d90*/  @!P4 FMUL R122, R122, R122 ;  /* 0x0000007a7a7ac220 */ /* 0x008fe20000400000 */
[----:B------:R-:W-:Y:S02]  /*8da0*/  FSETP.GEU.AND P4, PT, R136, -126, PT ;  /* 0xc2fc00008800780b */ /* 0x000fe40003f8e000 */
[----:B------:R-:W-:-:S03]  /*8db0*/  FMNMX R192, R142, R133, !PT ;  /* 0x000000858ec07209 */ /* 0x000fc60007800000 */
[----:B------:R-:W3:Y:S01]  /*8dc0*/  MUFU.EX2 R124, R124 ;  /* 0x0000007c007c7308 */ /* 0x000ee20000000800 */
[----:B----4-:R-:W-:Y:S01]  /*8dd0*/  @!P3 FMUL R121, R121, R121 ;  /* 0x000000797979b220 */ /* 0x010fe20000400000 */
[----:B------:R-:W-:Y:S01]  /*8de0*/  FMNMX R133, R143, R192, !PT ;  /* 0x000000c08f857209 */ /* 0x000fe20007800000 */
[----:B------:R-:W-:Y:S01]  /*8df0*/  @!P5 FMUL R128, R128, 0.5 ;  /* 0x3f0000008080d820 */ /* 0x000fe20000400000 */
[----:B------:R-:W-:Y:S02]  /*8e00*/  FSETP.GEU.AND P3, PT, R129, -126, PT ;  /* 0xc2fc00008100780b */ /* 0x000fe40003f6e000 */
[----:B-1----:R-:W-:Y:S01]  /*8e10*/  FMNMX R132, R146, R133, !PT ;  /* 0x0000008592847209 */ /* 0x002fe20007800000 */
[----:B------:R-:W-:Y:S01]  /*8e20*/  FFMA R133, R141, UR5, -R13 ;  /* 0x000000058d857c23 */ /* 0x000fe2000800080d */
[----:B------:R-:W-:Y:S01]  /*8e30*/  @!P4 FMUL R136, R136, 0.5 ;  /* 0x3f0000008888c820 */ /* 0x000fe20000400000 */
[----:B--2---:R-:W-:Y:S01]  /*8e40*/  @!P6 FMUL R125, R125, R125 ;  /* 0x0000007d7d7de220 */ /* 0x004fe20000400000 */
[----:B------:R-:W-:Y:S01]  /*8e50*/  FMNMX R153, R147, R132, !PT ;  /* 0x0000008493997209 */ /* 0x000fe20007800000 */
[----:B------:R-:W1:Y:S01]  /*8e60*/  MUFU.EX2 R128, R128 ;  /* 0x0000008000807308 */ /* 0x000e620000000800 */
[----:B------:R-:W-:-:S02]  /*8e70*/  FSETP.GEU.AND P6, PT, R133, -126, PT ;  /* 0xc2fc00008500780b */ /* 0x000fc40003fce000 */
[----:B------:R-:W-:-:S03]  /*8e80*/  FMNMX R132, R150, R153, !PT ;  /* 0x0000009996847209 */ /* 0x000fc60007800000 */
[----:B------:R-:W-:Y:S01]  /*8e90*/  @!P3 FMUL R129, R129, 0.5 ;  /* 0x3f0000008181b820 */ /* 0x000fe20000400000 */
[----:B------:R-:W-:Y:S01]  /*8ea0*/  FMNMX R141, R151, R132, !PT ;  /* 0x00000084978d7209 */ /* 0x000fe20007800000 */
[----:B------:R2:W4:Y:S01]  /*8eb0*/  MUFU.EX2 R140, R136 ;  /* 0x00000088008c7308 */ /* 0x0005220000000800 */
[----:B---3--:R-:W-:Y:S01]  /*8ec0*/  @!P2 FMUL R124, R124, R124 ;  /* 0x0000007c7c7ca220 */ /* 0x008fe20000400000 */
[----:B------:R-:W-:-:S04]  /*8ed0*/  FSETP.GEU.AND P2, PT, R137, -126, PT ;  /* 0xc2fc00008900780b */ /* 0x000fc80003f4e000 */
[----:B------:R-:W-:Y:S02]  /*8ee0*/  @!P6 FMUL R133, R133, 0.5 ;  /* 0x3f0000008585e820 */ /* 0x000fe40000400000 */
[----:B------:R-:W3:Y:S01]  /*8ef0*/  MUFU.EX2 R129, R129 ;  /* 0x0000008100817308 */ /* 0x000ee20000000800 */
[----:B--2---:R-:W-:Y:S01]  /*8f00*/  FMNMX R136, R154, R141, !PT ;  /* 0x0000008d9a887209 */ /* 0x004fe20007800000 */
[----:B-1----:R-:W-:Y:S01]  /*8f10*/  @!P5 FMUL R128, R128, R128 ;  /* 0x000000808080d220 */ /* 0x002fe20000400000 */
[----:B------:R-:W-:Y:S02]  /*8f20*/  FSETP.GEU.AND P5, PT, R144, -126, PT ;  /* 0xc2fc00009000780b */ /* 0x000fe40003fae000 */
[----:B------:R-:W-:Y:S02]  /*8f30*/  FMNMX R141, R155, R136, !PT ;  /* 0x000000889b8d7209 */ /* 0x000fe40007800000 */
[----:B------:R-:W-:Y:S01]  /*8f40*/  @!P2 FMUL R137, R137, 0.5 ;  /* 0x3f0000008989a820 */ /* 0x000fe20000400000 */
[----:B------:R-:W1:Y:S01]  /*8f50*/  MUFU.EX2 R133, R133 ;  /* 0x0000008500857308 */ /* 0x000e620000000800 */
[----:B------:R-:W-:Y:S01]  /*8f60*/  FMNMX R136, R158, R141, !PT ;  /* 0x0000008d9e887209 */ /* 0x000fe20007800000 */
[----:B------:R-:W-:Y:S01]  /*8f70*/  FFMA R141, R148, UR5, -R13 ;  /* 0x00000005948d7c23 */ /* 0x000fe2000800080d */
[----:B----4-:R-:W-:Y:S01]  /*8f80*/  @!P4 FMUL R140, R140, R140 ;  /* 0x0000008c8c8cc220 */ /* 0x010fe20000400000 */
[----:B------:R-:W-:-:S02]  /*8f90*/  FSETP.GEU.AND P4, PT, R145, -126, PT ;  /* 0xc2fc00009100780b */ /* 0x000fc40003f8e000 */
[----:B------:R-:W-:Y:S02]  /*8fa0*/  FMNMX R153, R159, R136, !PT ;  /* 0x000000889f997209 */ /* 0x000fe40007800000 */
[----:B------:R2:W4:Y:S01]  /*8fb0*/  MUFU.EX2 R132, R137 ;  /* 0x0000008900847308 */ /* 0x0005220000000800 */
[----:B---3--:R-:W-:Y:S01]  /*8fc0*/  @!P3 FMUL R129, R129, R129 ;  /* 0x000000818181b220 */ /* 0x008fe20000400000 */
[----:B------:R-:W-:Y:S01]  /*8fd0*/  FMNMX R148, R162, R153, !PT ;  /* 0x00000099a2947209 */ /* 0x000fe20007800000 */
[----:B------:R-:W-:Y:S01]  /*8fe0*/  @!P5 FMUL R144, R144, 0.5 ;  /* 0x3f0000009090d820 */ /* 0x000fe20000400000 */
[----:B------:R-:W-:-:S04]  /*8ff0*/  FSETP.GEU.AND P3, PT, R141, -126, PT ;  /* 0xc2fc00008d00780b */ /* 0x000fc80003f6e000 */
[----:B------:R3:W5:Y:S01]  /*9000*/  MUFU.EX2 R136, R144 ;  /* 0x0000009000887308 */ /* 0x0007620000000800 */
[----:B--2---:R-:W-:Y:S01]  /*9010*/  FMNMX R137, R163, R148, !PT ;  /* 0x00000094a3897209 */ /* 0x004fe20007800000 */
[----:B------:R-:W-:Y:S01]  /*9020*/  @!P4 FMUL R145, R145, 0.5 ;  /* 0x3f0000009191c820 */ /* 0x000fe20000400000 */
[----:B-1----:R-:W-:Y:S02]  /*9030*/  @!P6 FMUL R133, R133, R133 ;  /* 0x000000858585e220 */ /* 0x002fe40000400000 */
[----:B------:R-:W-:-:S03]  /*9040*/  FMNMX R148, R166, R137, !PT ;  /* 0x00000089a6947209 */ /* 0x000fc60007800000 */
[----:B------:R-:W1:Y:S01]  /*9050*/  MUFU.EX2 R137, R145 ;  /* 0x0000009100897308 */ /* 0x000e620000000800 */
[----:B------:R-:W-:Y:S01]  /*9060*/  FMNMX R153, R167, R148, !PT ;  /* 0x00000094a7997209 */ /* 0x000fe20007800000 */
[----:B------:R-:W-:Y:S01]  /*9070*/  FFMA R148, R152, UR5, -R13 ;  /* 0x0000000598947c23 */ /* 0x000fe2000800080d */
[----:B------:R-:W-:Y:S01]  /*9080*/  @!P3 FMUL R141, R141, 0.5 ;  /* 0x3f0000008d8db820 */ /* 0x000fe20000400000 */
[----:B----4-:R-:W-:Y:S01]  /*9090*/  @!P2 FMUL R132, R132, R132 ;  /* 0x000000848484a220 */ /* 0x010fe20000400000 */
[----:B------:R-:W-:Y:S02]  /*90a0*/  FSETP.GEU.AND P2, PT, R149, -126, PT ;  /* 0xc2fc00009500780b */ /* 0x000fe40003f4e000 */
[----:B------:R-:W-:Y:S02]  /*90b0*/  FSETP.GEU.AND P6, PT, R148, -126, PT ;  /* 0xc2fc00009400780b */ /* 0x000fe40003fce000 */
[----:B---3--:R-:W-:Y:S01]  /*90c0*/  FMNMX R144, R170, R153, !PT ;  /* 0x00000099aa907209 */ /* 0x008fe20007800000 */
[----:B------:R-:W2:Y:S01]  /*90d0*/  MUFU.EX2 R141, R141 ;  /* 0x0000008d008d7308 */ /* 0x000ea20000000800 */
[----:B-----5:R-:W-:Y:S01]  /*90e0*/  @!P5 FMUL R136, R136, R136 ;  /* 0x000000888888d220 */ /* 0x020fe20000400000 */
[----:B------:R-:W-:-:S02]  /*90f0*/  FSETP.GEU.AND P5, PT, R12, -126, PT ;  /* 0xc2fc00000c00780b */ /* 0x000fc40003fae000 */
[----:B------:R-:W-:Y:S01]  /*9100*/  FMNMX R153, R171, R144, !PT ;  /* 0x00000090ab997209 */ /* 0x000fe20007800000 */
[----:B-1----:R-:W-:-:S03]  /*9110*/  @!P4 FMUL R137, R137, R137 ;  /* 0x000000898989c220 */ /* 0x002fc60000400000 */
[----:B------:R-:W-:Y:S01]  /*9120*/  FMNMX R144, R174, R153, !PT ;  /* 0x00000099ae907209 */ /* 0x000fe20007800000 */
[----:B------:R-:W-:Y:S01]  /*9130*/  @!P2 FMUL R149, R149, 0.5 ;  /* 0x3f0000009595a820 */ /* 0x000fe20000400000 */
[----:B------:R-:W-:Y:S01]  /*9140*/  @!P6 FMUL R148, R148, 0.5 ;  /* 0x3f0000009494e820 */ /* 0x000fe20000400000 */
[--C-:B------:R-:W-:Y:S01]  /*9150*/  FFMA R153, R14, UR5, -R13.reuse ;  /* 0x000000050e997c23 */ /* 0x100fe2000800080d */
[----:B------:R-:W-:Y:S01]  /*9160*/  FMNMX R145, R175, R144, !PT ;  /* 0x00000090af917209 */ /* 0x000fe20007800000 */
[----:B------:R-:W-:Y:S01]  /*9170*/  FFMA R144, R156, UR5, -R13 ;  /* 0x000000059c907c23 */ /* 0x000fe2000800080d */
[----:B------:R-:W1:Y:S01]  /*9180*/  MUFU.EX2 R152, R149 ;  /* 0x0000009500987308 */ /* 0x000e620000000800 */
[----:B------:R-:W-:Y:S01]  /*9190*/  @!P5 FMUL R12, R12, 0.5 ;  /* 0x3f0000000c0cd820 */ /* 0x000fe20000400000 */
[----:B------:R-:W-:Y:S01]  /*91a0*/  FMNMX R192, R178, R145, !PT ;  /* 0x00000091b2c07209 */ /* 0x000fe20007800000 */
[----:B--2---:R-:W-:Y:S01]  /*91b0*/  @!P3 FMUL R141, R141, R141 ;  /* 0x0000008d8d8db220 */ /* 0x004fe20000400000 */
[----:B------:R-:W-:-:S02]  /*91c0*/  FSETP.GEU.AND P4, PT, R144, -126, PT ;  /* 0xc2fc00009000780b */ /* 0x000fc40003f8e000 */
[----:B------:R-:W-:Y:S02]  /*91d0*/  FSETP.GEU.AND P3, PT, R157, -126, PT ;  /* 0xc2fc00009d00780b */ /* 0x000fe40003f6e000 */
[----:B------:R2:W3:Y:S01]  /*91e0*/  MUFU.EX2 R156, R148 ;  /* 0x00000094009c7308 */ /* 0x0004e20000000800 */
[----:B------:R-:W-:-:S04]  /*91f0*/  FMNMX R145, R179, R192, !PT ;  /* 0x000000c0b3917209 */ /* 0x000fc80007800000 */
[----:B------:R-:W-:-:S03]  /*9200*/  FMNMX R192, R182, R145, !PT ;  /* 0x00000091b6c07209 */ /* 0x000fc60007800000 */
[----:B------:R-:W4:Y:S01]  /*9210*/  MUFU.EX2 R145, R12 ;  /* 0x0000000c00917308 */ /* 0x000f220000000800 */
[----:B------:R-:W-:Y:S01]  /*9220*/  @!P4 FMUL R144, R144, 0.5 ;  /* 0x3f0000009090c820 */ /* 0x000fe20000400000 */
[----:B-1----:R-:W-:Y:S01]  /*9230*/  @!P2 FMUL R152, R152, R152 ;  /* 0x000000989898a220 */ /* 0x002fe20000400000 */
[----:B------:R-:W-:Y:S01]  /*9240*/  @!P3 FMUL R157, R157, 0.5 ;  /* 0x3f0000009d9db820 */ /* 0x000fe20000400000 */
[----:B------:R-:W-:Y:S01]  /*9250*/  FSETP.GEU.AND P2, PT, R161, -126, PT ;  /* 0xc2fc0000a100780b */ /* 0x000fe20003f4e000 */
[----:B--2---:R-:W-:Y:S01]  /*9260*/  FFMA R148, R20, UR5, -R13 ;  /* 0x0000000514947c23 */ /* 0x004fe2000800080d */
[----:B------:R-:W-:Y:S02]  /*9270*/  FMNMX R192, R183, R192, !PT ;  /* 0x000000c0b7c07209 */ /* 0x000fe40007800000 */
[----:B------:R-:W1:Y:S01]  /*9280*/  MUFU.EX2 R160, R144 ;  /* 0x0000009000a07308 */ /* 0x000e620000000800 */
[----:B---3--:R-:W-:Y:S01]  /*9290*/  @!P6 FMUL R156, R156, R156 ;  /* 0x0000009c9c9ce220 */ /* 0x008fe20000400000 */
[----:B------:R-:W-:Y:S01]  /*92a0*/  FSETP.GEU.AND P6, PT, R153, -126, PT ;  /* 0xc2fc00009900780b */ /* 0x000fe20003fce000 */
[----:B------:R-:W2:Y:S05]  /*92b0*/  SHFL.BFLY PT, R191, R192, 0x1, 0x1f ;  /* 0x0c201f00c0bf7f89 */ /* 0x000eaa00000e0000 */
[----:B------:R-:W3:Y:S01]  /*92c0*/  MUFU.EX2 R149, R157 ;  /* 0x0000009d00957308 */ /* 0x000ee20000000800 */
[----:B------:R-:W-:Y:S01]  /*92d0*/  @!P2 FMUL R161, R161, 0.5 ;  /* 0x3f000000a1a1a820 */ /* 0x000fe20000400000 */
[----:B----4-:R-:W-:Y:S01]  /*92e0*/  @!P5 FMUL R145, R145, R145 ;  /* 0x000000919191d220 */ /* 0x010fe20000400000 */
        /* <DEDUP_REMOVED lines=9> */
[----:B--2---:R-:W-:Y:S01]  /*9380*/  FMNMX R12, R192, R191, !PT ;  /* 0x000000bfc00c7209 */ /* 0x004fe20007800000 */
[--C-:B------:R-:W-:Y:S01]  /*9390*/  FFMA R191, R177, UR5, -R13.reuse ;  /* 0x00000005b1bf7c23 */ /* 0x100fe2000800080d */
[----:B------:R-:W-:Y:S01]  /*93a0*/  FFMA R13, R181, UR5, -R13 ;  /* 0x00000005b50d7c23 */ /* 0x000fe2000800080d */
[----:B------:R-:W-:Y:S01]  /*93b0*/  @!P4 FMUL R165, R165, 0.5 ;  /* 0x3f000000a5a5c820 */ /* 0x000fe20000400000 */
[----:B----4-:R-:W-:Y:S01]  /*93c0*/  @!P2 FMUL R14, R14, R14 ;  /* 0x0000000e0e0ea220 */ /* 0x010fe20000400000 */
[----:B------:R-:W2:Y:S01]  /*93d0*/  MUFU.EX2 R164, R164 ;  /* 0x000000a400a47308 */ /* 0x000ea20000000800 */
[----:B------:R-:W-:Y:S01]  /*93e0*/  FSETP.GEU.AND P2, PT, R169, -126, PT ;  /* 0xc2fc0000a900780b */ /* 0x000fe20003f4e000 */
[----:B------:R-:W3:Y:S04]  /*93f0*/  SHFL.BFLY PT, R193, R12, 0x2, 0x1f ;  /* 0x0c401f000cc17f89 */ /* 0x000ee800000e0000 */
[----:B------:R-:W-:Y:S01]  /*9400*/  @!P3 FMUL R168, R168, 0.5 ;  /* 0x3f000000a8a8b820 */ /* 0x000fe20000400000 */
[----:B-1----:R-:W-:Y:S01]  /*9410*/  @!P6 FMUL R153, R153, R153 ;  /* 0x000000999999e220 */ /* 0x002fe20000400000 */
[----:B------:R-:W-:Y:S01]  /*9420*/  FSETP.GEU.AND P6, PT, R172, -126, PT ;  /* 0xc2fc0000ac00780b */ /* 0x000fe20003fce000 */
[----:B------:R-:W1:Y:S05]  /*9430*/  MUFU.EX2 R157, R165 ;  /* 0x000000a5009d7308 */ /* 0x000e6a0000000800 */
[----:B------:R-:W-:-:S03]  /*9440*/  @!P2 FMUL R169, R169, 0.5 ;  /* 0x3f000000a9a9a820 */ /* 0x000fc60000400000 */
[----:B------:R-:W4:Y:S01]  /*9450*/  MUFU.EX2 R161, R168 ;  /* 0x000000a800a17308 */ /* 0x000f220000000800 */
[----:B--2---:R-:W-:Y:S01]  /*9460*/  @!P5 FMUL R164, R164, R164 ;  /* 0x000000a4a4a4d220 */ /* 0x004fe20000400000 */
[----:B------:R-:W-:Y:S02]  /*9470*/  FSETP.GEU.AND P5, PT, R148, -126, PT ;  /* 0xc2fc00009400780b */ /* 0x000fe40003fae000 */
[----:B------:R-:W-:-:S04]  /*9480*/  @!P6 FMUL R172, R172, 0.5 ;  /* 0x3f000000acace820 */ /* 0x000fc80000400000 */
[----:B------:R-:W2:Y:S01]  /*9490*/  MUFU.EX2 R165, R172 ;  /* 0x000000ac00a57308 */ /* 0x000ea20000000800 */
[----:B-1----:R-:W-:Y:S01]  /*94a0*/  @!P4 FMUL R157, R157, R157 ;  /* 0x0000009d9d9dc220 */ /* 0x002fe20000400000 */
[----:B------:R-:W-:Y:S02]  /*94b0*/  FSETP.GEU.AND P4, PT, R176, -126, PT ;  /* 0xc2fc0000b000780b */ /* 0x000fe40003f8e000 */
[----:B---3--:R-:W-:-:S03]  /*94c0*/  FMNMX R12, R12, R193, !PT ;  /* 0x000000c10c0c7209 */ /* 0x008fc60007800000 */
[----:B------:R-:W-:Y:S01]  /*94d0*/  @!P5 FMUL R148, R148, 0.5 ;  /* 0x3f0000009494d820 */ /* 0x000fe20000400000 */
[----:B------:R-:W1:Y:S01]  /*94e0*/  MUFU.EX2 R20, R169 ;  /* 0x000000a900147308 */ /* 0x000e620000000800 */
[----:B----4-:R-:W-:Y:S01]  /*94f0*/  @!P3 FMUL R161, R161, R161 ;  /* 0x000000a1a1a1b220 */ /* 0x010fe20000400000 */
[----:B------:R-:W-:-:S05]  /*9500*/  FSETP.GEU.AND P3, PT, R191, -126, PT ;  /* 0xc2fc0000bf00780b */ /* 0x000fca0003f6e000 */
[----:B------:R-:W-:Y:S01]  /*9510*/  @!P4 FMUL R176, R176, 0.5 ;  /* 0x3f000000b0b0c820 */ /* 0x000fe20000400000 */
[----:B------:R-:W3:Y:S01]  /*9520*/  MUFU.EX2 R168, R148 ;  /* 0x0000009400a87308 */ /* 0x000ee20000000800 */
[----:B--2---:R-:W-:Y:S01]  /*9530*/  @!P6 FMUL R165, R165, R165 ;  /* 0x000000a5a5a5e220 */ /* 0x004fe20000400000 */
[----:B------:R-:W-:-:S05]  /*9540*/  FSETP.GEU.AND P6, PT, R13, -126, PT ;  /* 0xc2fc00000d00780b */ /* 0x000fca0003fce000 */
[----:B------:R-:W-:Y:S01]  /*9550*/  @!P3 FMUL R191, R191, 0.5 ;  /* 0x3f000000bfbfb820 */ /* 0x000fe20000400000 */
[----:B------:R-:W2:Y:S01]  /*9560*/  MUFU.EX2 R169, R176 ;  /* 0x000000b000a97308 */ /* 0x000ea20000000800 */
[----:B-1----:R-:W-:Y:S01]  /*9570*/  @!P2 FMUL R20, R20, R20 ;  /* 0x000000141414a220 */ /* 0x002fe20000400000 */
[----:B------:R-:W-:-:S04]  /*9580*/  FSETP.NEU.AND P2, PT, R12, -INF , PT ;  /* 0xff8000000c00780b */ /* 0x000fc80003f4d000 */
[----:B------:R-:W-:Y:S01]  /*9590*/  FSEL R177, R12, RZ, P2 ;  /* 0x000000ff0cb17208 */ /* 0x000fe20001000000 */
[----:B------:R-:W-:Y:S01]  /*95a0*/  @!P6 FMUL R13, R13, 0.5 ;  /* 0x3f0000000d0de820 */ /* 0x000fe20000400000 */
[----:B------:R-:W1:Y:S01]  /*95b0*/  MUFU.EX2 R172, R191 ;  /* 0x000000bf00ac7308 */ /* 0x000e620000000800 */
[----:B------:R-:W-:Y:S01]  /*95c0*/  FSETP.GEU.AND P2, PT, R180, -126, PT ;  /* 0xc2fc0000b400780b */ /* 0x000fe20003f4e000 */
[----:B---3--:R-:W-:Y:S01]  /*95d0*/  @!P5 FMUL R168, R168, R168 ;  /* 0x000000a8a8a8d220 */ /* 0x008fe20000400000 */
[----:B------:R-:W-:-:S04]  /*95e0*/  FMUL R144, R177, UR5 ;  /* 0x00000005b1907c20 */ /* 0x000fc80008400000 */
[--C-:B------:R-:W-:Y:S01]  /*95f0*/  FFMA R173, R173, UR5, -R144.reuse ;  /* 0x00000005adad7c23 */ /* 0x100fe20008000890 */
[--C-:B------:R-:W-:Y:S01]  /*9600*/  FFMA R148, R123, UR5, -R144.reuse ;  /* 0x000000057b947c23 */ /* 0x100fe20008000890 */
[--C-:B------:R-:W-:Y:S01]  /*9610*/  FFMA R126, R126, UR5, -R144.reuse ;  /* 0x000000057e7e7c23 */ /* 0x100fe20008000890 */
[----:B--2---:R-:W-:Y:S01]  /*9620*/  @!P4 FMUL R169, R169, R169 ;  /* 0x000000a9a9a9c220 */ /* 0x004fe20000400000 */
[----:B------:R-:W2:Y:S01]  /*9630*/  MUFU.EX2 R13, R13 ;  /* 0x0000000d000d7308 */ /* 0x000ea20000000800 */
[----:B------:R-:W-:Y:S01]  /*9640*/  FSETP.GEU.AND P5, PT, R173, -126, PT ;  /* 0xc2fc0000ad00780b */ /* 0x000fe20003fae000 */
[--C-:B------:R-:W-:Y:S01]  /*9650*/  FFMA R130, R130, UR5, -R144.reuse ;  /* 0x0000000582827c23 */ /* 0x100fe20008000890 */
[----:B------:R-:W-:Y:S01]  /*9660*/  FSETP.GEU.AND P4, PT, R148, -126, PT ;  /* 0xc2fc00009400780b */ /* 0x000fe20003f8e000 */
[----:B------:R-:W-:Y:S01]  /*9670*/  @!P2 FMUL R180, R180, 0.5 ;  /* 0x3f000000b4b4a820 */ /* 0x000fe20000400000 */
[--C-:B------:R-:W-:Y:S01]  /*9680*/  FFMA R192, R127, UR5, -R144.reuse ;  /* 0x000000057fc07c23 */ /* 0x100fe20008000890 */
[----:B-1----:R-:W-:Y:S01]  /*9690*/  @!P3 FMUL R172, R172, R172 ;  /* 0x000000acacacb220 */ /* 0x002fe20000400000 */
[----:B------:R-:W-:Y:S01]  /*96a0*/  FSETP.GEU.AND P3, PT, R126, -126, PT ;  /* 0xc2fc00007e00780b */ /* 0x000fe20003f6e000 */
[----:B------:R-:W1:Y:S01]  /*96b0*/  MUFU.EX2 R176, R180 ;  /* 0x000000b400b07308 */ /* 0x000e620000000800 */
[--C-:B------:R-:W-:Y:S01]  /*96c0*/  FFMA R194, R131, UR5, -R144.reuse ;  /* 0x0000000583c27c23 */ /* 0x100fe20008000890 */
[--C-:B------:R-:W-:Y:S01]  /*96d0*/  FFMA R134, R134, UR5, -R144.reuse ;  /* 0x0000000586867c23 */ /* 0x100fe20008000890 */
[--C-:B------:R-:W-:Y:S01]  /*96e0*/  FFMA R198, R135, UR5, -R144.reuse ;  /* 0x0000000587c67c23 */ /* 0x100fe20008000890 */
[--C-:B------:R-:W-:Y:S01]  /*96f0*/  FFMA R200, R139, UR5, -R144.reuse ;  /* 0x000000058bc87c23 */ /* 0x100fe20008000890 */
[--C-:B------:R-:W-:Y:S01]  /*9700*/  FFMA R202, R143, UR5, -R144.reuse ;  /* 0x000000058fca7c23 */ /* 0x100fe20008000890 */
[----:B------:R-:W-:Y:S01]  /*9710*/  @!P5 FMUL R173, R173, 0.5 ;  /* 0x3f000000adadd820 */ /* 0x000fe20000400000 */
[--C-:B------:R-:W-:Y:S01]  /*9720*/  FFMA R138, R138, UR5, -R144.reuse ;  /* 0x000000058a8a7c23 */ /* 0x100fe20008000890 */
[----:B------:R-:W-:Y:S01]  /*9730*/  @!P4 FMUL R148, R148, 0.5 ;  /* 0x3f0000009494c820 */ /* 0x000fe20000400000 */
[----:B--2---:R-:W-:Y:S01]  /*9740*/  @!P6 FMUL R13, R13, R13 ;  /* 0x0000000d0d0de220 */ /* 0x004fe20000400000 */
[----:B------:R-:W2:Y:S01]  /*9750*/  MUFU.EX2 R123, R173 ;  /* 0x000000ad007b7308 */ /* 0x000ea20000000800 */
[----:B------:R-:W-:Y:S01]  /*9760*/  FSETP.GEU.AND P6, PT, R130, -126, PT ;  /* 0xc2fc00008200780b */ /* 0x000fe20003fce000 */
[----:B------:R-:W-:Y:S01]  /*9770*/  @!P3 FMUL R126, R126, 0.5 ;  /* 0x3f0000007e7eb820 */ /* 0x000fe20000400000 */
[--C-:B------:R-:W-:Y:S01]  /*9780*/  FFMA R142, R142, UR5, -R144.reuse ;  /* 0x000000058e8e7c23 */ /* 0x100fe20008000890 */
[--C-:B------:R-:W-:Y:S01]  /*9790*/  FFMA R146, R146, UR5, -R144.reuse ;  /* 0x0000000592927c23 */ /* 0x100fe20008000890 */
[--C-:B------:R-:W-:Y:S01]  /*97a0*/  FFMA R150, R150, UR5, -R144.reuse ;  /* 0x0000000596967c23 */ /* 0x100fe20008000890 */
[--C-:B------:R-:W-:Y:S01]  /*97b0*/  FFMA R147, R147, UR5, -R144.reuse ;  /* 0x0000000593937c23 */ /* 0x100fe20008000890 */
[----:B-1----:R-:W-:Y:S01]  /*97c0*/  @!P2 FMUL R176, R176, R176 ;  /* 0x000000b0b0b0a220 */ /* 0x002fe20000400000 */
[----:B------:R1:W3:Y:S01]  /*97d0*/  MUFU.EX2 R180, R148 ;  /* 0x0000009400b47308 */ /* 0x0002e20000000800 */
[----:B------:R-:W-:Y:S01]  /*97e0*/  FSETP.GEU.AND P2, PT, R192, -126, PT ;  /* 0xc2fc0000c000780b */ /* 0x000fe20003f4e000 */
[--C-:B------:R-:W-:Y:S01]  /*97f0*/  FFMA R151, R151, UR5, -R144.reuse ;  /* 0x0000000597977c23 */ /* 0x100fe20008000890 */
[--C-:B------:R-:W-:Y:S01]  /*9800*/  FFMA R206, R166, UR5, -R144.reuse ;  /* 0x00000005a6ce7c23 */ /* 0x100fe20008000890 */
[--C-:B------:R-:W-:Y:S01]  /*9810*/  FFMA R170, R170, UR5, -R144.reuse ;  /* 0x00000005aaaa7c23 */ /* 0x100fe20008000890 */
[--C-:B------:R-:W-:Y:S01]  /*9820*/  FFMA R174, R174, UR5, -R144.reuse ;  /* 0x00000005aeae7c23 */ /* 0x100fe20008000890 */
[----:B------:R-:W-:Y:S01]  /*9830*/  @!P6 FMUL R130, R130, 0.5 ;  /* 0x3f0000008282e820 */ /* 0x000fe20000400000 */
[--C-:B------:R-:W-:Y:S01]  /*9840*/  FFMA R178, R178, UR5, -R144.reuse ;  /* 0x00000005b2b27c23 */ /* 0x100fe20008000890 */
[----:B------:R4:W5:Y:S01]  /*9850*/  MUFU.EX2 R127, R126 ;  /* 0x0000007e007f7308 */ /* 0x0009620000000800 */
[----:B--2---:R-:W-:Y:S01]  /*9860*/  @!P5 FMUL R123, R123, R123 ;  /* 0x0000007b7b7bd220 */ /* 0x004fe20000400000 */
[----:B------:R-:W-:Y:S01]  /*9870*/  FSETP.GEU.AND P5, PT, R194, -126, PT ;  /* 0xc2fc0000c200780b */ /* 0x000fe20003fae000 */
[----:B------:R-:W-:Y:S01]  /*9880*/  FFMA R179, R179, UR5, -R144 ;  /* 0x00000005b3b37c23 */ /* 0x000fe20008000890 */
[----:B-1----:R-:W-:Y:S01]  /*9890*/  FADD R148, -R177, R10 ;  /* 0x0000000ab1947221 */ /* 0x002fe20000000100 */
[--C-:B------:R-:W-:Y:S01]  /*98a0*/  FFMA R175, R175, UR5, -R144.reuse ;  /* 0x00000005afaf7c23 */ /* 0x100fe20008000890 */
[----:B------:R-:W-:Y:S01]  /*98b0*/  @!P2 FMUL R192, R192, 0.5 ;  /* 0x3f000000c0c0a820 */ /* 0x000fe20000400000 */
[--C-:B------:R-:W-:Y:S01]  /*98c0*/  FFMA R177, R182, UR5, -R144.reuse ;  /* 0x00000005b6b17c23 */ /* 0x100fe20008000890 */
[----:B------:R1:W2:Y:S01]  /*98d0*/  MUFU.EX2 R131, R130 ;  /* 0x0000008200837308 */ /* 0x0002a20000000800 */
[----:B---3--:R-:W-:Y:S01]  /*98e0*/  @!P4 FMUL R180, R180, R180 ;  /* 0x000000b4b4b4c220 */ /* 0x008fe20000400000 */
[----:B------:R-:W-:Y:S01]  /*98f0*/  FSETP.GEU.AND P4, PT, R134, -126, PT ;  /* 0xc2fc00008600780b */ /* 0x000fe20003f8e000 */
[----:B----4-:R-:W-:Y:S01]  /*9900*/  FFMA R126, R154, UR5, -R144 ;  /* 0x000000059a7e7c23 */ /* 0x010fe20008000890 */
[----:B------:R-:W-:Y:S01]  /*9910*/  FMUL R148, R148, UR5 ;  /* 0x0000000594947c20 */ /* 0x000fe20008400000 */
[----:B------:R-:W-:-:S02]  /*9920*/  FADD R181, R152, R13 ;  /* 0x0000000d98b57221 */ /* 0x000fc40000000000 */
[----:B------:R-:W-:Y:S01]  /*9930*/  @!P5 FMUL R194, R194, 0.5 ;  /* 0x3f000000c2c2d820 */ /* 0x000fe20000400000 */
[----:B------:R-:W3:Y:S01]  /*9940*/  MUFU.EX2 R192, R192 ;  /* 0x000000c000c07308 */ /* 0x000ee20000000800 */
[----:B-----5:R-:W-:Y:S01]  /*9950*/  @!P3 FMUL R127, R127, R127 ;  /* 0x0000007f7f7fb220 */ /* 0x020fe20000400000 */
[----:B------:R-:W-:Y:S01]  /*9960*/  FSETP.GEU.AND P3, PT, R198, -126, PT ;  /* 0xc2fc0000c600780b */ /* 0x000fe20003f6e000 */
[----:B-1----:R-:W-:-:S04]  /*9970*/  FFMA R130, R155, UR5, -R144 ;  /* 0x000000059b827c23 */ /* 0x002fc80008000890 */
        /* <DEDUP_REMOVED lines=9> */
[----:B------:R-:W3:Y:S01]  /*9a10*/  MUFU.EX2 R198, R198 ;  /* 0x000000c600c67308 */ /* 0x000ee20000000800 */
[----:B-1----:R-:W-:Y:S01]  /*9a20*/  @!P5 FMUL R194, R194, R194 ;  /* 0x000000c2c2c2d220 */ /* 0x002fe20000400000 */
[----:B------:R-:W-:Y:S01]  /*9a30*/  FSETP.GEU.AND P5, PT, R142, -126, PT ;  /* 0xc2fc00008e00780b */ /* 0x000fe20003fae000 */
[----:B--2---:R-:W-:-:S04]  /*9a40*/  FFMA R134, R158, UR5, -R144 ;  /* 0x000000059e867c23 */ /* 0x004fc80008000890 */
[----:B------:R-:W-:Y:S01]  /*9a50*/  @!P2 FMUL R138, R138, 0.5 ;  /* 0x3f0000008a8aa820 */ /* 0x000fe20000400000 */
[----:B------:R-:W1:Y:S01]  /*9a60*/  MUFU.EX2 R200, R200 ;  /* 0x000000c800c87308 */ /* 0x000e620000000800 */
[----:B----4-:R-:W-:Y:S01]  /*9a70*/  @!P4 FMUL R135, R135, R135 ;  /* 0x000000878787c220 */ /* 0x010fe20000400000 */
        /* <DEDUP_REMOVED lines=9> */
[----:B--2---:R-:W-:-:S04]  /*9b10*/  FFMA R138, R159, UR5, -R144 ;  /* 0x000000059f8a7c23 */ /* 0x004fc80008000890 */
[----:B------:R-:W-:Y:S01]  /*9b20*/  @!P3 FMUL R146, R146, 0.5 ;  /* 0x3f0000009292b820 */ /* 0x000fe20000400000 */
[----:B------:R-:W1:Y:S01]  /*9b30*/  MUFU.EX2 R202, R202 ;  /* 0x000000ca00ca7308 */ /* 0x000e620000000800 */
[----:B----4-:R-:W-:Y:S01]  /*9b40*/  @!P2 FMUL R139, R139, R139 ;  /* 0x0000008b8b8ba220 */ /* 0x010fe20000400000 */
[----:B------:R-:W-:Y:S01]  /*9b50*/  FSETP.GEU.AND P2, PT, R147, -126, PT ;  /* 0xc2fc00009300780b */ /* 0x000fe20003f4e000 */
[----:B---3--:R-:W-:-:S04]  /*9b60*/  FFMA R142, R162, UR5, -R144 ;  /* 0x00000005a28e7c23 */ /* 0x008fc80008000890 */
[----:B------:R-:W-:Y:S01]  /*9b70*/  @!P6 FMUL R150, R150, 0.5 ;  /* 0x3f0000009696e820 */ /* 0x000fe20000400000 */
[----:B------:R2:W3:Y:S01]  /*9b80*/  MUFU.EX2 R173, R146 ;  /* 0x0000009200ad7308 */ /* 0x0004e20000000800 */
[----:B-----5:R-:W-:Y:S01]  /*9b90*/  @!P5 FMUL R143, R143, R143 ;  /* 0x0000008f8f8fd220 */ /* 0x020fe20000400000 */
[----:B------:R-:W-:-:S05]  /*9ba0*/  FSETP.GEU.AND P5, PT, R151, -126, PT ;  /* 0xc2fc00009700780b */ /* 0x000fca0003fae000 */
[----:B------:R-:W-:Y:S01]  /*9bb0*/  @!P2 FMUL R147, R147, 0.5 ;  /* 0x3f0000009393a820 */ /* 0x000fe20000400000 */
[----:B------:R-:W4:Y:S01]  /*9bc0*/  MUFU.EX2 R154, R150 ;  /* 0x00000096009a7308 */ /* 0x000f220000000800 */
[----:B-1----:R-:W-:Y:S01]  /*9bd0*/  @!P4 FMUL R202, R202, R202 ;  /* 0x000000cacacac220 */ /* 0x002fe20000400000 */
[----:B------:R-:W-:Y:S01]  /*9be0*/  FSETP.GEU.AND P4, PT, R126, -126, PT ;  /* 0xc2fc00007e00780b */ /* 0x000fe20003f8e000 */
[----:B--2---:R-:W-:-:S04]  /*9bf0*/  FFMA R146, R183, UR5, -R144 ;  /* 0x00000005b7927c23 */ /* 0x004fc80008000890 */
[----:B------:R-:W-:Y:S01]  /*9c00*/  @!P5 FMUL R151, R151, 0.5 ;  /* 0x3f0000009797d820 */ /* 0x000fe20000400000 */
[----:B------:R1:W2:Y:S01]  /*9c10*/  MUFU.EX2 R204, R147 ;  /* 0x0000009300cc7308 */ /* 0x0002a20000000800 */
[----:B---3--:R-:W-:Y:S01]  /*9c20*/  @!P3 FMUL R173, R173, R173 ;  /* 0x000000adadadb220 */ /* 0x008fe20000400000 */
[----:B------:R-:W-:-:S05]  /*9c30*/  FSETP.GEU.AND P3, PT, R130, -126, PT ;  /* 0xc2fc00008200780b */ /* 0x000fca0003f6e000 */
[----:B------:R-:W-:Y:S01]  /*9c40*/  @!P4 FMUL R126, R126, 0.5 ;  /* 0x3f0000007e7ec820 */ /* 0x000fe20000400000 */
[----:B------:R3:W5:Y:S01]  /*9c50*/  MUFU.EX2 R155, R151 ;  /* 0x00000097009b7308 */ /* 0x0007620000000800 */
[----:B----4-:R-:W-:Y:S01]  /*9c60*/  @!P6 FMUL R154, R154, R154 ;  /* 0x0000009a9a9ae220 */ /* 0x010fe20000400000 */
[----:B------:R-:W-:Y:S01]  /*9c70*/  FSETP.GEU.AND P6, PT, R138, -126, PT ;  /* 0xc2fc00008a00780b */ /* 0x000fe20003fce000 */
[----:B-1----:R-:W-:Y:S01]  /*9c80*/  FADD R147, R140, R161 ;  /* 0x000000a18c937221 */ /* 0x002fe20000000000 */
[----:B------:R-:W-:-:S03]  /*9c90*/  F2FP.BF16.F32.PACK_AB R140, R129, R140 ;  /* 0x0000008c818c723e */ /* 0x000fc600000010ff */
[----:B------:R-:W-:Y:S01]  /*9ca0*/  @!P3 FMUL R130, R130, 0.5 ;  /* 0x3f0000008282b820 */ /* 0x000fe20000400000 */
[----:B------:R1:W4:Y:S01]  /*9cb0*/  MUFU.EX2 R158, R126 ;  /* 0x0000007e009e7308 */ /* 0x0003220000000800 */
[----:B--2---:R-:W-:Y:S01]  /*9cc0*/  @!P2 FMUL R204, R204, R204 ;  /* 0x000000cccccca220 */ /* 0x004fe20000400000 */
[----:B------:R-:W-:Y:S01]  /*9cd0*/  FSETP.GEU.AND P2, PT, R134, -126, PT ;  /* 0xc2fc00008600780b */ /* 0x000fe20003f4e000 */
[----:B---3--:R-:W-:Y:S01]  /*9ce0*/  FADD R151, R136, R169 ;  /* 0x000000a988977221 */ /* 0x008fe20000000000 */
[----:B------:R-:W-:-:S03]  /*9cf0*/  F2FP.BF16.F32.PACK_AB R136, R137, R136 ;  /* 0x000000888988723e */ /* 0x000fc600000010ff */
[----:B------:R-:W-:Y:S01]  /*9d00*/  @!P6 FMUL R138, R138, 0.5 ;  /* 0x3f0000008a8ae820 */ /* 0x000fe20000400000 */
[----:B------:R2:W3:Y:S01]  /*9d10*/  MUFU.EX2 R159, R130 ;  /* 0x00000082009f7308 */ /* 0x0004e20000000800 */
[----:B-1----:R-:W-:Y:S01]  /*9d20*/  FFMA R126, R163, UR5, -R144 ;  /* 0x00000005a37e7c23 */ /* 0x002fe20008000890 */
[----:B-----5:R-:W-:Y:S01]  /*9d30*/  @!P5 FMUL R155, R155, R155 ;  /* 0x0000009b9b9bd220 */ /* 0x020fe20000400000 */
[----:B------:R-:W-:-:S04]  /*9d40*/  FSETP.GEU.AND P5, PT, R142, -126, PT ;  /* 0xc2fc00008e00780b */ /* 0x000fc80003fae000 */
[----:B------:R-:W-:Y:S01]  /*9d50*/  @!P2 FMUL R134, R134, 0.5 ;  /* 0x3f0000008686a820 */ /* 0x000fe20000400000 */
[----:B------:R-:W1:Y:S01]  /*9d60*/  MUFU.EX2 R163, R138 ;  /* 0x0000008a00a37308 */ /* 0x000e620000000800 */
[----:B----4-:R-:W-:Y:S01]  /*9d70*/  @!P4 FMUL R158, R158, R158 ;  /* 0x0000009e9e9ec220 */ /* 0x010fe20000400000 */
[----:B------:R-:W-:Y:S01]  /*9d80*/  FSETP.GEU.AND P4, PT, R126, -126, PT ;  /* 0xc2fc00007e00780b */ /* 0x000fe20003f8e000 */
[----:B--2---:R-:W-:-:S05]  /*9d90*/  FFMA R130, R167, UR5, -R144 ;  /* 0x00000005a7827c23 */ /* 0x004fca0008000890 */
[----:B------:R-:W-:Y:S01]  /*9da0*/  @!P5 FMUL R142, R142, 0.5 ;  /* 0x3f0000008e8ed820 */ /* 0x000fe20000400000 */
[----:B---3--:R-:W-:Y:S01]  /*9db0*/  @!P3 FMUL R159, R159, R159 ;  /* 0x0000009f9f9fb220 */ /* 0x008fe20000400000 */
[----:B------:R-:W-:Y:S01]  /*9dc0*/  FSETP.GEU.AND P3, PT, R206, -126, PT ;  /* 0xc2fc0000ce00780b */ /* 0x000fe20003f6e000 */
[----:B------:R2:W3:Y:S04]  /*9dd0*/  MUFU.EX2 R162, R134 ;  /* 0x0000008600a27308 */ /* 0x0004e80000000800 */
[----:B------:R-:W-:Y:S01]  /*9de0*/  @!P4 FMUL R126, R126, 0.5 ;  /* 0x3f0000007e7ec820 */ /* 0x000fe20000400000 */
[----:B-1----:R-:W-:Y:S01]  /*9df0*/  @!P6 FMUL R163, R163, R163 ;  /* 0x000000a3a3a3e220 */ /* 0x002fe20000400000 */
[----:B------:R-:W-:Y:S02]  /*9e00*/  FSETP.GEU.AND P6, PT, R170, -126, PT ;  /* 0xc2fc0000aa00780b */ /* 0x000fe40003fce000 */
[----:B------:R-:W1:Y:S01]  /*9e10*/  MUFU.EX2 R166, R142 ;  /* 0x0000008e00a67308 */ /* 0x000e620000000800 */
[----:B--2---:R-:W-:-:S03]  /*9e20*/  FFMA R134, R171, UR5, -R144 ;  /* 0x00000005ab867c23 */ /* 0x004fc60008000890 */
[----:B------:R-:W-:-:S04]  /*9e30*/  @!P3 FMUL R206, R206, 0.5 ;  /* 0x3f000000ceceb820 */ /* 0x000fc80000400000 */
[----:B------:R2:W4:Y:S01]  /*9e40*/  MUFU.EX2 R167, R126 ;  /* 0x0000007e00a77308 */ /* 0x0005220000000800 */
[----:B---3--:R-:W-:Y:S01]  /*9e50*/  @!P2 FMUL R162, R162, R162 ;  /* 0x000000a2a2a2a220 */ /* 0x008fe20000400000 */
[----:B------:R-:W-:Y:S01]  /*9e60*/  FSETP.GEU.AND P2, PT, R130, -126, PT ;  /* 0xc2fc00008200780b */ /* 0x000fe20003f4e000 */
[----:B------:R-:W-:-:S05]  /*9e70*/  @!P6 FMUL R170, R170, 0.5 ;  /* 0x3f000000aaaae820 */ /* 0x000fca0000400000 */
[----:B------:R-:W3:Y:S01]  /*9e80*/  MUFU.EX2 R206, R206 ;  /* 0x000000ce00ce7308 */ /* 0x000ee20000000800 */
[----:B-1----:R-:W-:Y:S01]  /*9e90*/  @!P5 FMUL R166, R166, R166 ;  /* 0x000000a6a6a6d220 */ /* 0x002fe20000400000 */
[----:B------:R-:W-:Y:S01]  /*9ea0*/  FSETP.GEU.AND P5, PT, R134, -126, PT ;  /* 0xc2fc00008600780b */ /* 0x000fe20003fae000 */
[----:B--2---:R-:W-:-:S04]  /*9eb0*/  FADD R126, R15, R156 ;  /* 0x0000009c0f7e7221 */ /* 0x004fc80000000000 */
[----:B------:R-:W-:Y:S01]  /*9ec0*/  @!P2 FMUL R130, R130, 0.5 ;  /* 0x3f0000008282a820 */ /* 0x000fe20000400000 */
[----:B------:R-:W1:Y:S01]  /*9ed0*/  MUFU.EX2 R170, R170 ;  /* 0x000000aa00aa7308 */ /* 0x000e620000000800 */
[----:B----4-:R-:W-:Y:S01]  /*9ee0*/  @!P4 FMUL R167, R167, R167 ;  /* 0x000000a7a7a7c220 */ /* 0x010fe20000400000 */
[----:B------:R-:W-:Y:S01]  /*9ef0*/  FSETP.GEU.AND P4, PT, R174, -126, PT ;  /* 0xc2fc0000ae00780b */ /* 0x000fe20003f8e000 */
[----:B------:R-:W-:Y:S01]  /*9f00*/  FADD R138, R126, R147 ;  /* 0x000000937e8a7221 */ /* 0x000fe20000000000 */
[----:B------:R-:W-:Y:S01]  /*9f10*/  FADD R126, R120, R145 ;  /* 0x00000091787e7221 */ /* 0x000fe20000000000 */
[----:B------:R-:W-:Y:S01]  /*9f20*/  FADD R147, R129, R20 ;  /* 0x0000001481937221 */ /* 0x000fe20000000000 */
[----:B------:R-:W-:Y:S01]  /*9f30*/  F2FP.BF16.F32.PACK_AB R129, R167, R166 ;  /* 0x000000a6a781723e */ /* 0x000fe200000010ff */
[----:B------:R-:W-:Y:S01]  /*9f40*/  @!P5 FMUL R134, R134, 0.5 ;  /* 0x3f0000008686d820 */ /* 0x000fe20000400000 */
[----:B------:R2:W4:Y:S01]  /*9f50*/  MUFU.EX2 R171, R130 ;  /* 0x0000008200ab7308 */ /* 0x0005220000000800 */
[----:B---3--:R-:W-:Y:S01]  /*9f60*/  @!P3 FMUL R206, R206, R206 ;  /* 0x000000cececeb220 */ /* 0x008fe20000400000 */
[----:B------:R-:W-:Y:S01]  /*9f70*/  FSETP.GEU.AND P3, PT, R178, -126, PT ;  /* 0xc2fc0000b200780b */ /* 0x000fe20003f6e000 */
[----:B------:R-:W-:Y:S01]  /*9f80*/  FADD R142, R126, R147 ;  /* 0x000000937e8e7221 */ /* 0x000fe20000000000 */
[----:B------:R-:W-:Y:S01]  /*9f90*/  FADD R126, R21, R160 ;  /* 0x000000a0157e7221 */ /* 0x000fe20000000000 */
[----:B------:R-:W-:-:S02]  /*9fa0*/  FADD R147, R132, R165 ;  /* 0x000000a584937221 */ /* 0x000fc40000000000 */
[----:B------:R-:W-:Y:S01]  /*9fb0*/  @!P4 FMUL R174, R174, 0.5 ;  /* 0x3f000000aeaec820 */ /* 0x000fe20000400000 */
[----:B------:R3:W5:Y:S01]  /*9fc0*/  MUFU.EX2 R11, R134 ;  /* 0x00000086000b7308 */ /* 0x0007620000000800 */
[----:B-1----:R-:W-:Y:S01]  /*9fd0*/  @!P6 FMUL R170, R170, R170 ;  /* 0x000000aaaaaae220 */ /* 0x002fe20000400000 */
[----:B------:R-:W-:Y:S01]  /*9fe0*/  FSETP.GEU.AND P6, PT, R179, -126, PT ;  /* 0xc2fc0000b300780b */ /* 0x000fe20003fce000 */
[----:B--2---:R-:W-:Y:S01]  /*9ff0*/  FADD R130, R121, R14 ;  /* 0x0000000e79827221 */ /* 0x004fe20000000000 */
[----:B------:R-:W-:Y:S01]  /*a000*/  FADD R144, R126, R147 ;  /* 0x000000937e907221 */ /* 0x000fe20000000000 */
[----:B------:R-:W-:Y:S01]  /*a010*/  FADD R126, R122, R149 ;  /* 0x000000957a7e7221 */ /* 0x000fe20000000000 */
[----:B------:R-:W-:Y:S01]  /*a020*/  FADD R147, R133, R168 ;  /* 0x000000a885937221 */ /* 0x000fe20000000000 */
[----:B------:R-:W-:Y:S01]  /*a030*/  @!P3 FMUL R178, R178, 0.5 ;  /* 0x3f000000b2b2b820 */ /* 0x000fe20000400000 */
[----:B------:R-:W1:Y:S01]  /*a040*/  MUFU.EX2 R10, R174 ;  /* 0x000000ae000a7308 */ /* 0x000e620000000800 */
[----:B----4-:R-:W-:Y:S01]  /*a050*/  @!P2 FMUL R171, R171, R171 ;  /* 0x000000abababa220 */ /* 0x010fe20000400000 */
[----:B------:R-:W-:Y:S01]  /*a060*/  FSETP.GEU.AND P2, PT, R175, -126, PT ;  /* 0xc2fc0000af00780b */ /* 0x000fe20003f4e000 */
[----:B------:R-:W-:Y:S01]  /*a070*/  FADD R183, R130, R151 ;  /* 0x0000009782b77221 */ /* 0x000fe20000000000 */
[----:B------:R-:W-:Y:S01]  /*a080*/  FADD R130, R124, R153 ;  /* 0x000000997c827221 */ /* 0x000fe20000000000 */
[----:B------:R-:W-:Y:S01]  /*a090*/  FADD R151, R137, R172 ;  /* 0x000000ac89977221 */ /* 0x000fe20000000000 */
[----:B---3--:R-:W-:Y:S01]  /*a0a0*/  FADD R134, R128, R157 ;  /* 0x0000009d80867221 */ /* 0x008fe20000000000 */
[----:B------:R-:W-:Y:S01]  /*a0b0*/  @!P6 FMUL R179, R179, 0.5 ;  /* 0x3f000000b3b3e820 */ /* 0x000fe20000400000 */
[----:B------:R-:W2:Y:S01]  /*a0c0*/  MUFU.EX2 R174, R178 ;  /* 0x000000b200ae7308 */ /* 0x000ea20000000800 */
[----:B-----5:R-:W-:Y:S01]  /*a0d0*/  @!P5 FMUL R11, R11, R11 ;  /* 0x0000000b0b0bd220 */ /* 0x020fe20000400000 */
[----:B------:R-:W-:Y:S01]  /*a0e0*/  FSETP.GEU.AND P5, PT, R177, -126, PT ;  /* 0xc2fc0000b100780b */ /* 0x000fe20003fae000 */
[----:B------:R-:W-:Y:S01]  /*a0f0*/  FADD R191, R130, R151 ;  /* 0x0000009782bf7221 */ /* 0x000fe20000000000 */
[----:B------:R-:W-:Y:S01]  /*a100*/  FADD R130, R125, R164 ;  /* 0x000000a47d827221 */ /* 0x000fe20000000000 */
[----:B------:R-:W-:Y:S01]  /*a110*/  FADD R151, R141, R176 ;  /* 0x000000b08d977221 */ /* 0x000fe20000000000 */
[----:B------:R-:W-:Y:S01]  /*a120*/  FADD R126, R126, R147 ;  /* 0x000000937e7e7221 */ /* 0x000fe20000000000 */
[----:B------:R-:W-:Y:S01]  /*a130*/  @!P2 FMUL R175, R175, 0.5 ;  /* 0x3f000000afafa820 */ /* 0x000fe20000400000 */
[----:B------:R-:W3:Y:S01]  /*a140*/  MUFU.EX2 R179, R179 ;  /* 0x000000b300b37308 */ /* 0x000ee20000000800 */
[----:B-1----:R-:W-:Y:S01]  /*a150*/  @!P4 FMUL R10, R10, R10 ;  /* 0x0000000a0a0ac220 */ /* 0x002fe20000400000 */
[----:B------:R-:W-:Y:S01]  /*a160*/  FSETP.GEU.AND P4, PT, R196, -126, PT ;  /* 0xc2fc0000c400780b */ /* 0x000fe20003f8e000 */
[----:B------:R-:W-:Y:S01]  /*a170*/  FADD R151, R130, R151 ;  /* 0x0000009782977221 */ /* 0x000fe20000000000 */
[----:B------:R-:W-:Y:S01]  /*a180*/  FADD R130, R123, R158 ;  /* 0x0000009e7b827221 */ /* 0x000fe20000000000 */
        /* <DEDUP_REMOVED lines=9> */
[----:B------:R-:W-:Y:S01]  /*a220*/  FADD R138, R138, R183 ;  /* 0x000000b78a8a7221 */ /* 0x000fe20000000000 */
[----:B------:R-:W-:Y:S01]  /*a230*/  FADD R142, R142, R191 ;  /* 0x000000bf8e8e7221 */ /* 0x000fe20000000000 */
[----:B------:R-:W2:Y:S01]  /*a240*/  MUFU.EX2 R177, R177 ;  /* 0x000000b100b17308 */ /* 0x000ea20000000800 */
[----:B---3--:R-:W-:Y:S01]  /*a250*/  @!P6 FMUL R179, R179, R179 ;  /* 0x000000b3b3b3e220 */ /* 0x008fe20000400000 */
[----:B------:R-:W-:Y:S01]  /*a260*/  FSETP.GEU.AND P6, PT, R148, -126, PT ;  /* 0xc2fc00009400780b */ /* 0x000fe20003fce000 */
[----:B------:R-:W-:Y:S01]  /*a270*/  FADD R126, R180, R159 ;  /* 0x0000009fb47e7221 */ /* 0x000fe20000000000 */
[----:B------:R-:W-:Y:S01]  /*a280*/  @!P4 FMUL R196, R196, 0.5 ;  /* 0x3f000000c4c4c820 */ /* 0x000fe20000400000 */
[----:B------:R-:W-:Y:S01]  /*a290*/  FADD R130, R131, R166 ;  /* 0x000000a683827221 */ /* 0x000fe20000000000 */
[----:B------:R-:W-:Y:S01]  /*a2a0*/  FADD R183, R173, R174 ;  /* 0x000000aeadb77221 */ /* 0x000fe20000000000 */
[----:B------:R-:W-:Y:S01]  /*a2b0*/  @!P3 FMUL R146, R146, 0.5 ;  /* 0x3f0000009292b820 */ /* 0x000fe20000400000 */
[----:B------:R-:W-:Y:S01]  /*a2c0*/  FADD R134, R194, R167 ;  /* 0x000000a7c2867221 */ /* 0x000fe20000000000 */
[----:B------:R-:W-:Y:S01]  /*a2d0*/  FADD R191, R204, R179 ;  /* 0x000000b3ccbf7221 */ /* 0x000fe20000000000 */
[----:B-1----:R-:W-:Y:S01]  /*a2e0*/  @!P2 FMUL R175, R175, R175 ;  /* 0x000000afafafa220 */ /* 0x002fe20000400000 */
[----:B------:R1:W3:Y:S01]  /*a2f0*/  MUFU.EX2 R178, R146 ;  /* 0x0000009200b27308 */ /* 0x0002e20000000800 */
[----:B------:R-:W-:Y:S01]  /*a300*/  FADD R151, R144, R151 ;  /* 0x0000009790977221 */ /* 0x000fe20000000000 */
[----:B------:R-:W-:Y:S01]  /*a310*/  FADD R197, R130, R183 ;  /* 0x000000b782c57221 */ /* 0x000fe20000000000 */
[----:B------:R-:W-:Y:S01]  /*a320*/  FADD R199, R134, R191 ;  /* 0x000000bf86c77221 */ /* 0x000fe20000000000 */
[----:B------:R-:W-:Y:S01]  /*a330*/  @!P6 FMUL R148, R148, 0.5 ;  /* 0x3f0000009494e820 */ /* 0x000fe20000400000 */
[----:B------:R-:W-:Y:S01]  /*a340*/  FADD R183, R143, R10 ;  /* 0x0000000a8fb77221 */ /* 0x000fe20000000000 */
[----:B--2---:R-:W-:Y:S01]  /*a350*/  @!P5 FMUL R177, R177, R177 ;  /* 0x000000b1b1b1d220 */ /* 0x004fe20000400000 */
[----:B------:R-:W-:Y:S01]  /*a360*/  FADD R134, R135, R206 ;  /* 0x000000ce87867221 */ /* 0x000fe20000000000 */
[----:B------:R-:W-:Y:S01]  /*a370*/  FADD R130, R192, R163 ;  /* 0x000000a3c0827221 */ /* 0x000fe20000000000 */
[----:B-1----:R-:W-:Y:S01]  /*a380*/  FADD R146, R126, R147 ;  /* 0x000000937e927221 */ /* 0x002fe20000000000 */
[----:B------:R-:W-:Y:S01]  /*a390*/  FADD R126, R127, R162 ;  /* 0x000000a27f7e7221 */ /* 0x000fe20000000000 */
[----:B------:R-:W1:Y:S01]  /*a3a0*/  MUFU.EX2 R147, R148 ;  /* 0x0000009400937308 */ /* 0x000e620000000800 */
[----:B------:R-:W-:Y:S01]  /*a3b0*/  FADD R191, R202, R175 ;  /* 0x000000afcabf7221 */ /* 0x000fe20000000000 */
[----:B------:R-:W-:Y:S01]  /*a3c0*/  FADD R144, R198, R171 ;  /* 0x000000abc6907221 */ /* 0x000fe20000000000 */
[----:B------:R-:W-:Y:S01]  /*a3d0*/  FADD R193, R154, R177 ;  /* 0x000000b19ac17221 */ /* 0x000fe20000000000 */
[----:B------:R-:W-:Y:S01]  /*a3e0*/  FADD R126, R126, R183 ;  /* 0x000000b77e7e7221 */ /* 0x000fe20000000000 */
[----:B------:R-:W-:Y:S01]  /*a3f0*/  FADD R130, R130, R191 ;  /* 0x000000bf82827221 */ /* 0x000fe20000000000 */
[----:B---3--:R-:W-:Y:S01]  /*a400*/  @!P3 FMUL R178, R178, R178 ;  /* 0x000000b2b2b2b220 */ /* 0x008fe20000400000 */
[----:B------:R-:W-:Y:S01]  /*a410*/  FADD R193, R134, R193 ;  /* 0x000000c186c17221 */ /* 0x000fe20000000000 */
[----:B------:R-:W2:Y:S01]  /*a420*/  MUFU.EX2 R196, R196 ;  /* 0x000000c400c47308 */ /* 0x000ea20000000800 */
        /* <DEDUP_REMOVED lines=8> */
[----:B-1----:R-:W-:Y:S01]  /*a4b0*/  @!P6 FMUL R147, R147, R147 ;  /* 0x000000939393e220 */ /* 0x002fe20000400000 */
[----:B------:R-:W-:Y:S01]  /*a4c0*/  FADD R195, R130, R195 ;  /* 0x000000c382c37221 */ /* 0x000fe20000000000 */
[----:B------:R-:W-:Y:S01]  /*a4d0*/  FADD R181, R138, R181 ;  /* 0x000000b58ab57221 */ /* 0x000fe20000000000 */
[----:B------:R-:W-:Y:S01]  /*a4e0*/  F2FP.BF16.F32.PACK_AB R142, R133, R132 ;  /* 0x00000084858e723e */ /* 0x000fe200000010ff */
[----:B------:R-:W-:Y:S01]  /*a4f0*/  FMUL R26, R26, R147 ;  /* 0x000000931a1a7220 */ /* 0x000fe20000400000 */
[----:B------:R-:W-:Y:S01]  /*a500*/  FADD R195, R146, R195 ;  /* 0x000000c392c37221 */ /* 0x000fe20000000000 */
[----:B------:R-:W-:Y:S01]  /*a510*/  F2FP.BF16.F32.PACK_AB R146, R128, R125 ;  /* 0x0000007d8092723e */ /* 0x000fe200000010ff */
[----:B------:R-:W-:Y:S01]  /*a520*/  FMUL R27, R27, R147 ;  /* 0x000000931b1b7220 */ /* 0x000fe20000400000 */
[----:B------:R-:W-:Y:S01]  /*a530*/  F2FP.BF16.F32.PACK_AB R128, R153, R14 ;  /* 0x0000000e9980723e */ /* 0x000fe200000010ff */
[----:B------:R-:W-:Y:S01]  /*a540*/  FADD R150, R150, R195 ;  /* 0x000000c396967221 */ /* 0x000fe20000000000 */
[----:B------:R-:W-:Y:S01]  /*a550*/  SHF.L.U32 R14, R184, 0x1f, RZ ;  /* 0x0000001fb80e7819 */ /* 0x000fe200000006ff */
[----:B--2---:R-:W-:Y:S01]  /*a560*/  @!P4 FMUL R196, R196, R196 ;  /* 0x000000c4c4c4c220 */ /* 0x004fe20000400000 */
[----:B------:R-:W-:Y:S01]  /*a570*/  F2FP.BF16.F32.PACK_AB R138, R152, R141 ;  /* 0x0000008d988a723e */ /* 0x000fe200000010ff */
[----:B------:R-:W-:Y:S01]  /*a580*/  FFMA R4, R147, R4, R150 ;  /* 0x0000000493047223 */ /* 0x000fe20000000096 */
        /* <DEDUP_REMOVED lines=51> */
[-C--:B------:R-:W-:Y:S01]  /*a8c0*/  FMUL R24, R24, R196.reuse ;  /* 0x000000c418187220 */ /* 0x080fe20000400000 */
[----:B------:R-:W-:Y:S01]  /*a8d0*/  F2FP.BF16.F32.PACK_AB R144, R124, R121 ;  /* 0x000000797c90723e */ /* 0x000fe200000010ff */
[----:B------:R-:W-:Y:S01]  /*a8e0*/  FMUL R25, R25, R196 ;  /* 0x000000c419197220 */ /* 0x000fe20000400000 */
[----:B------:R-:W-:Y:S01]  /*a8f0*/  F2FP.BF16.F32.PACK_AB R134, R149, R160 ;  /* 0x000000a09586723e */ /* 0x000fe200000010ff */
[-C--:B------:R-:W-:Y:S01]  /*a900*/  FMUL R28, R28, R196.reuse ;  /* 0x000000c41c1c7220 */ /* 0x080fe20000400000 */
        /* <DEDUP_REMOVED lines=63> */
[----:B------:R-:W-:Y:S01]  /*ad00*/  F2FP.BF16.F32.PACK_AB R121, R179, R174 ;  /* 0x000000aeb379723e */ /* 0x000fe200000010ff */
[----:B-12---:R-:W-:Y:S06]  /*ad10*/  @!P0 BRA `(.L_x_41) ;  /* 0x0000000000048947 */ /* 0x006fec0003800000 */
[----:B------:R-:W-:Y:S01]  /*ad20*/  BPT.TRAP 0x1 ;  /* 0x000000040000795c */ /* 0x000fe20000300000 */
.L_x_41:
[----:B------:R-:W-:Y:S05]  /*ad30*/  @P2 BRA `(.L_x_42) ;  /* 0x0000000000082947 */ /* 0x000fea0003800000 */
[----:B------:R-:W1:Y:S02]  /*ad40*/  SYNCS.PHASECHK.TRANS64.TRYWAIT P2, [UR10+0x4c400], R14 ;  /* 0x04c4000eff0075a7 */ /* 0x000e64000804014a */
[----:B-1----:R-:W-:Y:S05]  /*ad50*/  @!P2 BRA `(.L_x_43) ;  /* 0x0000004c0010a947 */ /* 0x002fea0003800000 */
.L_x_42:
        /* <DEDUP_REMOVED lines=44> */
.L_x_44:
[----:B------:R-:W-:-:S04]  /*b020*/  ULEA UR10, UR4, UR38, 0x3 ;  /* 0x00000026040a7291 */ /* 0x000fc8000f8e183f */
[----:B------:R-:W-:-:S04]  /*b030*/  UIADD3 UR10, UR10, 0x4c428, URZ ;  /* 0x0004c4280a0a7890 */ /* 0x000fc8000fffe03f */
[----:B------:R-:W-:-:S09]  /*b040*/  UPRMT UR10, URZ, 0x654, UR10 ;  /* 0x000006543f0a7896 */ /* 0x000fd2000800000a */
[----:B------:R-:W-:Y:S01]  /*b050*/  SYNCS.ARRIVE.TRANS64.RED.A1T0 RZ, [UR10], RZ ;  /* 0x000000ffffff79a7 */ /* 0x000fe2000810040a */
[----:B------:R-:W-:Y:S05]  /*b060*/  @P1 BRA `(.L_x_45) ;  /* 0x0000000000041947 */ /* 0x000fea0003800000 */
[----:B------:R-:W-:Y:S01]  /*b070*/  BPT.TRAP 0x1 ;  /* 0x000000040000795c */ /* 0x000fe20000300000 */
.L_x_45:
[----:B------:R-:W-:-:S04]  /*b080*/  UIADD3 UR4, UR4, 0x1, URZ ;  /* 0x0000000104047890 */ /* 0x000fc8000fffe03f */
[----:B------:R-:W-:-:S04]  /*b090*/  UISETP.NE.AND UP0, UPT, UR4, 0x5, UPT ;  /* 0x000000050400788c */ /* 0x000fc8000bf05270 */
[----:B------:R-:W-:Y:S01]  /*b0a0*/  USEL UR10, UR4, URZ, UP0 ;  /* 0x0000003f040a7287 */ /* 0x000fe20008000000 */
[----:B------:R-:W-:Y:S11]  /*b0b0*/  @!P0 BRA `(.L_x_46) ;  /* 0x0000000000048947 */ /* 0x000ff60003800000 */
[----:B------:R-:W-:Y:S01]  /*b0c0*/  BPT.TRAP 0x1 ;  /* 0x000000040000795c */ /* 0x000fe20000300000 */
.L_x_46:
[----:B------:R-:W-:-:S04]  /*b0d0*/  ULEA UR4, UR10, UR38, 0x3 ;  /* 0x000000260a047291 */ /* 0x000fc8000f8e183f */
[----:B------:R-:W-:-:S04]  /*b0e0*/  UIADD3 UR4, UR4, 0x4c428, URZ ;  /* 0x0004c42804047890 */ /* 0x000fc8000fffe03f */
[----:B------:R-:W-:-:S09]  /*b0f0*/  UPRMT UR4, URZ, 0x654, UR4 ;  /* 0x000006543f047896 */ /* 0x000fd20008000004 */
[----:B------:R-:W-:Y:S01]  /*b100*/  SYNCS.ARRIVE.TRANS64.RED.A1T0 RZ, [UR4], RZ ;  /* 0x000000ffffff79a7 */ /* 0x000fe20008100404 */
[----:B------:R-:W-:Y:S05]  /*b110*/  @P1 BRA `(.L_x_47) ;  /* 0x0000000000041947 */ /* 0x000fea0003800000 */
[----:B------:R-:W-:Y:S01]  /*b120*/  BPT.TRAP 0x1 ;  /* 0x000000040000795c */ /* 0x000fe20000300000 */
.L_x_47:
[----:B------:R-:W-:Y:S01]  /*b130*/  UIADD3 UR6, UR6, 0x1, URZ ;  /* 0x0000000106067890 */ /* 0x000fe2000fffe03f */
[C---:B------:R-:W-:Y:S01]  /*b140*/  ISETP.GT.AND P2, PT, R9.reuse, 0x1, PT ;  /* 0x000000010900780c */ /* 0x040fe20003f44270 */
[----:B------:R-:W-:Y:S01]  /*b150*/  UIADD3 UR4, UR10, 0x1, URZ ;  /* 0x000000010a047890 */ /* 0x000fe2000fffe03f */
[----:B------:R-:W-:Y:S01]  /*b160*/  IADD3 R9, R9, -0x1, RZ ;  /* 0xffffffff09097810 */ /* 0x000fe20007ffe0ff */
[----:B------:R-:W-:Y:S01]  /*b170*/  UISETP.NE.AND UP1, UPT, UR6, 0x5, UPT ;  /* 0x000000050600788c */ /* 0x000fe2000bf25270 */
[----:B------:R-:W-:Y:S01]  /*b180*/  IADD3 R3, R3, 0x80, RZ ;  /* 0x0000008003037810 */ /* 0x000fe20007ffe0ff */
[----:B------:R-:W-:Y:S01]  /*b190*/  UISETP.NE.AND UP0, UPT, UR4, 0x5, UPT ;  /* 0x000000050400788c */ /* 0x000fe2000bf05270 */
[----:B-1----:R-:W-:Y:S01]  /*b1a0*/  MOV R11, R8 ;  /* 0x00000008000b7202 */ /* 0x002fe20000000f00 */
[----:B------:R-:W-:Y:S01]  /*b1b0*/  USEL UR10, URZ, 0x1, UP1 ;  /* 0x000000013f0a7887 */ /* 0x000fe20008800000 */
[----:B------:R-:W-:Y:S01]  /*b1c0*/  IMAD.MOV.U32 R10, RZ, RZ, R12 ;  /* 0x000000ffff0a7224 */ /* 0x000fe200078e000c */
[----:B------:R-:W-:-:S02]  /*b1d0*/  USEL UR4, UR4, URZ, UP0 ;  /* 0x0000003f04047287 */ /* 0x000fc40008000000 */
[----:B------:R-:W-:Y:S02]  /*b1e0*/  USEL UR37, UR6, URZ, UP1 ;  /* 0x0000003f06257287 */ /* 0x000fe40008800000 */
[----:B------:R-:W-:Y:S01]  /*b1f0*/  LOP3.LUT R184, R184, UR10, RZ, 0x3c, !PT ;  /* 0x0000000ab8b87c12 */ /* 0x000fe2000f8e3cff */
[----:B------:R-:W-:Y:S09]  /*b200*/  @P2 BRA `(.L_x_48) ;  /* 0xffffffc4008c2947 */ /* 0x000ff2000383ffff */
.L_x_37:
[----:B------:R-:W-:-:S13]  /*b210*/  R2UR UR5, R16 ;  /* 0x00000000100572ca */ /* 0x000fda00000e0000 */
[----:B------:R-:W-:-:S04]  /*b220*/  ULOP3.LUT UR5, UR5, 0x1, URZ, 0xfc, !UPT ;  /* 0x0000000105057892 */ /* 0x000fc8000f8efc3f */
[----:B------:R-:W-:-:S06]  /*b230*/  UISETP.NE.AND UP0, UPT, UR5, 0x3, UPT ;  /* 0x000000030500788c */ /* 0x000fcc000bf05270 */
[----:B------:R-:W-:-:S13]  /*b240*/  PLOP3.LUT P2, PT, PT, PT, UP0, 0x80, 0x0 ;  /* 0x000000000000781c */ /* 0x000fda0003f4f008 */
[----:B------:R-:W-:Y:S05]  /*b250*/  @!P2 BRA `(.L_x_49) ;  /* 0x000000000004a947 */ /* 0x000fea0003800000 */
[----:B------:R-:W-:Y:S01]  /*b260*/  BPT.TRAP 0x1 ;  /* 0x000000040000795c */ /* 0x000fe20000300000 */
.L_x_49:
[----:B------:R-:W-:Y:S01]  /*b270*/  R2UR UR6, R16 ;  /* 0x00000000100672ca */ /* 0x000fe200000e0000 */
[----:B------:R-:W-:-:S04]  /*b280*/  ULEA UR5, UR60, UR38, 0x3 ;  /* 0x000000263c057291 */ /* 0x000fc8000f8e183f */
[----:B------:R-:W-:-:S04]  /*b290*/  UIADD3 UR5, UR5, 0x4c460, URZ ;  /* 0x0004c46005057890 */ /* 0x000fc8000fffe03f */
[----:B------:R-:W-:-:S04]  /*b2a0*/  UPRMT UR5, URZ, 0x654, UR5 ;  /* 0x000006543f057896 */ /* 0x000fc80008000005 */
[----:B------:R-:W-:-:S05]  /*b2b0*/  UISETP.GT.U32.AND UP0, UPT, UR6, 0x1, UPT ;  /* 0x000000010600788c */ /* 0x000fca000bf04070 */
[----:B------:R-:W-:Y:S01]  /*b2c0*/  SYNCS.ARRIVE.TRANS64.RED.A1T0 RZ, [UR5], RZ ;  /* 0x000000ffffff79a7 */ /* 0x000fe20008100405 */
[----:B------:R-:W-:-:S13]  /*b2d0*/  PLOP3.LUT P2, PT, PT, PT, UP0, 0x80, 0x0 ;  /* 0x000000000000781c */ /* 0x000fda0003f4f008 */
[----:B------:R-:W-:Y:S05]  /*b2e0*/  @P2 BRA `(.L_x_50) ;  /* 0x0000000000042947 */ /* 0x000fea0003800000 */
[----:B------:R-:W-:Y:S01]  /*b2f0*/  BPT.TRAP 0x1 ;  /* 0x000000040000795c */ /* 0x000fe20000300000 */
.L_x_50:
[----:B------:R-:W-:Y:S05]  /*b300*/  @!P0 BRA `(.L_x_51) ;  /* 0x0000000000048947 */ /* 0x000fea0003800000 */
[----:B------:R-:W-:Y:S01]  /*b310*/  BPT.TRAP 0x1 ;  /* 0x000000040000795c */ /* 0x000fe20000300000 */
.L_x_51:
[----:B------:R-:W-:-:S04]  /*b320*/  ULEA UR4, UR4, UR38, 0x3 ;  /* 0x0000002604047291 */ /* 0x000fc8000f8e183f */
[----:B------:R-:W-:-:S04]  /*b330*/  UIADD3 UR4, UR4, 0x4c428, URZ ;  /* 0x0004c42804047890 */ /* 0x000fc8000fffe03f */
[----:B------:R-:W-:-:S09]  /*b340*/  UPRMT UR4, URZ, 0x654, UR4 ;  /* 0x000006543f047896 */ /* 0x000fd20008000004 */
[----:B------:R-:W-:Y:S01]  /*b350*/  SYNCS.ARRIVE.TRANS64.RED.A1T0 RZ, [UR4], RZ ;  /* 0x000000ffffff79a7 */ /* 0x000fe20008100404 */
[----:B------:R-:W-:Y:S05]  /*b360*/  @P1 BRA `(.L_x_52) ;  /* 0x0000000000041947 */ /* 0x000fea0003800000 */
[----:B------:R-:W-:Y:S01]  /*b370*/  BPT.TRAP 0x1 ;  /* 0x000000040000795c */ /* 0x000fe20000300000 */
.L_x_52:
[----:B------:R-:W2:Y:S01]  /*b380*/  SHFL.BFLY PT, R6, R5, 0x1, 0x1f ;  /* 0x0c201f0005067f89 */ /* 0x000ea200000e0000 */
[----:B------:R-:W-:Y:S01]  /*b390*/  BSSY B0, `(.L_x_53) ;  /* 0x0000023000007945 */ /* 0x000fe20003800000 */
[----:B------:R-:W-:Y:S01]  /*b3a0*/  MOV R9, 0x7f800000 ;  /* 0x7f80000000097802 */ /* 0x000fe20000000f00 */
[----:B------:R-:W-:Y:S01]  /*b3b0*/  IMAD.MOV.U32 R11, RZ, RZ, 0x7f800000 ;  /* 0x7f800000ff0b7424 */ /* 0x000fe200078e00ff */
[----:B------:R-:W3:Y:S01]  /*b3c0*/  SHFL.BFLY PT, R3, R4, 0x1, 0x1f ;  /* 0x0c201f0004037f89 */ /* 0x000ee200000e0000 */
[----:B-1----:R-:W-:Y:S01]  /*b3d0*/  MOV R10, 0x3f800000 ;  /* 0x3f800000000a7802 */ /* 0x002fe20000000f00 */
[----:B--2---:R-:W-:Y:S01]  /*b3e0*/  FADD R6, R6, R5 ;  /* 0x0000000506067221 */ /* 0x004fe20000000000 */
[----:B---3--:R-:W-:-:S04]  /*b3f0*/  FADD R21, R3, R4 ;  /* 0x0000000403157221 */ /* 0x008fc80000000000 */
[----:B------:R-:W1:Y:S01]  /*b400*/  SHFL.BFLY PT, R7, R6, 0x2, 0x1f ;  /* 0x0c401f0006077f89 */ /* 0x000e6200000e0000 */
[----:B------:R-:W-:-:S03]  /*b410*/  MOV R3, 0x3f800000 ;  /* 0x3f80000000037802 */ /* 0x000fc60000000f00 */
[----:B------:R-:W2:Y:S01]  /*b420*/  SHFL.BFLY PT, R120, R21, 0x2, 0x1f ;  /* 0x0c401f0015787f89 */ /* 0x000ea200000e0000 */
[C---:B-1----:R-:W-:Y:S01]  /*b430*/  FSETP.NE.AND P0, PT, R6.reuse, -R7, PT ;  /* 0x800000070600720b */ /* 0x042fe20003f05000 */
[----:B------:R-:W-:Y:S01]  /*b440*/  FADD R6, R6, R7 ;  /* 0x0000000706067221 */ /* 0x000fe20000000000 */
[----:B--2---:R-:W-:-:S11]  /*b450*/  FADD R7, R21, R120 ;  /* 0x0000007815077221 */ /* 0x004fd60000000000 */
[----:B------:R-:W-:Y:S05]  /*b460*/  @!P0 BRA `(.L_x_54) ;  /* 0x0000000000548947 */ /* 0x000fea0003800000 */
[----:B------:R-:W-:Y:S01]  /*b470*/  IADD3 R3, R6, 0x1800000, RZ ;  /* 0x0180000006037810 */ /* 0x000fe20007ffe0ff */
[----:B------:R-:W-:Y:S03]  /*b480*/  BSSY B1, `(.L_x_55) ;  /* 0x000000c000017945 */ /* 0x000fe60003800000 */
[----:B------:R-:W-:-:S04]  /*b490*/  LOP3.LUT R3, R3, 0x7f800000, RZ, 0xc0, !PT ;  /* 0x7f80000003037812 */ /* 0x000fc800078ec0ff */
[----:B------:R-:W-:-:S13]  /*b4a0*/  ISETP.GT.U32.AND P0, PT, R3, 0x1ffffff, PT ;  /* 0x01ffffff0300780c */ /* 0x000fda0003f04070 */
[----:B------:R-:W-:Y:S05]  /*b4b0*/  @P0 BRA `(.L_x_56) ;  /* 0x0000000000100947 */ /* 0x000fea0003800000 */
[----:B------:R-:W-:Y:S02]  /*b4c0*/  MOV R4, R6 ;  /* 0x0000000600047202 */ /* 0x000fe40000000f00 */
[----:B------:R-:W-:-:S07]  /*b4d0*/  MOV R15, 0xb4f0 ;  /* 0x0000b4f0000f7802 */ /* 0x000fce0000000f00 */
[----:B------:R-:W-:Y:S05]  /*b4e0*/  CALL.REL.NOINC `($__internal_0_$__cuda_sm20_rcp_rn_f32_slowpath) ;  /* 0x0000004800407944 */ /* 0x000fea0003c00000 */
[----:B------:R-:W-:Y:S05]  /*b4f0*/  BRA `(.L_x_57) ;  /* 0x0000000000107947 */ /* 0x000fea0003800000 */
.L_x_56:
[----:B------:R-:W1:Y:S02]  /*b500*/  MUFU.RCP R3, R6 ;  /* 0x0000000600037308 */ /* 0x000e640000001000 */
[----:B-1----:R-:W-:-:S04]  /*b510*/  FFMA R4, R6, R3, -1 ;  /* 0xbf80000006047423 */ /* 0x002fc80000000003 */
[----:B------:R-:W-:-:S04]  /*b520*/  FADD.FTZ R4, -R4, -RZ ;  /* 0x800000ff04047221 */ /* 0x000fc80000010100 */
[----:B------:R-:W-:-:S07]  /*b530*/  FFMA R3, R3, R4, R3 ;  /* 0x0000000403037223 */ /* 0x000fce0000000003 */
.L_x_57:
[----:B------:R-:W-:Y:S05]  /*b540*/  BSYNC B1 ;  /* 0x0000000000017941 */ /* 0x000fea0003800000 */
.L_x_55:
[----:B------:R-:W-:Y:S01]  /*b550*/  FSETP.GEU.AND P0, PT, |R6|, 1.175494350822287508e-38, PT ;  /* 0x008000000600780b */ /* 0x000fe20003f0e200 */
[----:B------:R-:W-:-:S12]  /*b560*/  ULDC UR4, c[0x0][0x600] ;  /* 0x0001800000047ab9 */ /* 0x000fd80000000800 */
[----:B------:R-:W-:-:S04]  /*b570*/  @!P0 FMUL R6, R6, 16777216 ;  /* 0x4b80000006068820 */ /* 0x000fc80000400000 */
[----:B------:R-:W1:Y:S02]  /*b580*/  MUFU.LG2 R4, R6 ;  /* 0x0000000600047308 */ /* 0x000e640000000c00 */
[----:B-1----:R-:W-:-:S04]  /*b590*/  @!P0 FADD R4, R4, -24 ;  /* 0xc1c0000004048421 */ /* 0x002fc80000000000 */
[----:B------:R-:W-:-:S04]  /*b5a0*/  FMUL R11, R4, 0.69314718246459960938 ;  /* 0x3f317218040b7820 */ /* 0x000fc80000400000 */
[----:B------:R-:W-:-:S07]  /*b5b0*/  FFMA R11, R8, UR4, R11 ;  /* 0x00000004080b7c23 */ /* 0x000fce000800000b */
.L_x_54:
[----:B------:R-:W-:Y:S05]  /*b5c0*/  BSYNC B0 ;  /* 0x0000000000007941 */ /* 0x000fea0003800000 */
.L_x_53:
[----:B------:R-:W-:Y:S01]  /*b5d0*/  FSETP.NE.AND P0, PT, R21, -R120, PT ;  /* 0x800000781500720b */ /* 0x000fe20003f05000 */
[----:B------:R-:W-:Y:S01]  /*b5e0*/  ULDC UR4, c[0x0][0x608] ;  /* 0x0001820000047ab9 */ /* 0x000fe20000000800 */
[----:B------:R-:W-:Y:S01]  /*b5f0*/  BSSY B0, `(.L_x_58) ;  /* 0x0000049000007945 */ /* 0x000fe20003800000 */
[----:B------:R-:W-:-:S04]  /*b600*/  FMUL R3, R3, UR4 ;  /* 0x0000000403037c20 */ /* 0x000fc80008400000 */
        /* <DEDUP_REMOVED lines=48> */
[----:B------:R-:W-:Y:S06]  /*b910*/  @!P0 BRA `(.L_x_59) ;  /* 0x0000000000588947 */ /* 0x000fec0003800000 */
[----:B------:R-:W-:Y:S01]  /*b920*/  IADD3 R3, R7, 0x1800000, RZ ;  /* 0x0180000007037810 */ /* 0x000fe20007ffe0ff */
[----:B------:R-:W-:Y:S03]  /*b930*/  BSSY B1, `(.L_x_60) ;  /* 0x000000d000017945 */ /* 0x000fe60003800000 */
[----:B------:R-:W-:-:S04]  /*b940*/  LOP3.LUT R3, R3, 0x7f800000, RZ, 0xc0, !PT ;  /* 0x7f80000003037812 */ /* 0x000fc800078ec0ff */
[----:B------:R-:W-:-:S13]  /*b950*/  ISETP.GT.U32.AND P0, PT, R3, 0x1ffffff, PT ;  /* 0x01ffffff0300780c */ /* 0x000fda0003f04070 */
[----:B------:R-:W-:Y:S05]  /*b960*/  @P0 BRA `(.L_x_61) ;  /* 0x0000000000140947 */ /* 0x000fea0003800000 */
[----:B------:R-:W-:Y:S01]  /*b970*/  IMAD.MOV.U32 R4, RZ, RZ, R7 ;  /* 0x000000ffff047224 */ /* 0x000fe200078e0007 */
[----:B------:R-:W-:-:S07]  /*b980*/  MOV R15, 0xb9a0 ;  /* 0x0000b9a0000f7802 */ /* 0x000fce0000000f00 */
[----:B------:R-:W-:Y:S05]  /*b990*/  CALL.REL.NOINC `($__internal_0_$__cuda_sm20_rcp_rn_f32_slowpath) ;  /* 0x0000004400147944 */ /* 0x000fea0003c00000 */
[----:B------:R-:W-:Y:S01]  /*b9a0*/  MOV R10, R3 ;  /* 0x00000003000a7202 */ /* 0x000fe20000000f00 */
[----:B------:R-:W-:Y:S06]  /*b9b0*/  BRA `(.L_x_62) ;  /* 0x0000000000107947 */ /* 0x000fec0003800000 */
.L_x_61:
[----:B------:R-:W1:Y:S02]  /*b9c0*/  MUFU.RCP R10, R7 ;  /* 0x00000007000a7308 */ /* 0x000e640000001000 */
[----:B-1----:R-:W-:-:S04]  /*b9d0*/  FFMA R3, R7, R10, -1 ;  /* 0xbf80000007037423 */ /* 0x002fc8000000000a */
[----:B------:R-:W-:-:S04]  /*b9e0*/  FADD.FTZ R3, -R3, -RZ ;  /* 0x800000ff03037221 */ /* 0x000fc80000010100 */
[----:B------:R-:W-:-:S07]  /*b9f0*/  FFMA R10, R10, R3, R10 ;  /* 0x000000030a0a7223 */ /* 0x000fce000000000a */
.L_x_62:
[----:B------:R-:W-:Y:S05]  /*ba00*/  BSYNC B1 ;  /* 0x0000000000017941 */ /* 0x000fea0003800000 */
.L_x_60:
[----:B------:R-:W-:Y:S01]  /*ba10*/  FSETP.GEU.AND P0, PT, |R7|, 1.175494350822287508e-38, PT ;  /* 0x008000000700780b */ /* 0x000fe20003f0e200 */
[----:B------:R-:W-:-:S12]  /*ba20*/  ULDC UR4, c[0x0][0x600] ;  /* 0x0001800000047ab9 */ /* 0x000fd80000000800 */
[----:B------:R-:W-:-:S04]  /*ba30*/  @!P0 FMUL R7, R7, 16777216 ;  /* 0x4b80000007078820 */ /* 0x000fc80000400000 */
[----:B------:R-:W1:Y:S02]  /*ba40*/  MUFU.LG2 R3, R7 ;  /* 0x0000000700037308 */ /* 0x000e640000000c00 */
[----:B-1----:R-:W-:-:S04]  /*ba50*/  @!P0 FADD R3, R3, -24 ;  /* 0xc1c0000003038421 */ /* 0x002fc80000000000 */
[----:B------:R-:W-:-:S04]  /*ba60*/  FMUL R3, R3, 0.69314718246459960938 ;  /* 0x3f31721803037820 */ /* 0x000fc80000400000 */
[----:B------:R-:W-:-:S07]  /*ba70*/  FFMA R9, R12, UR4, R3 ;  /* 0x000000040c097c23 */ /* 0x000fce0008000003 */
.L_x_59:
[----:B------:R-:W-:Y:S05]  /*ba80*/  BSYNC B0 ;  /* 0x0000000000007941 */ /* 0x000fea0003800000 */
.L_x_58:
[----:B------:R-:W-:Y:S02]  /*ba90*/  R2UR UR5, R0 ;  /* 0x00000000000572ca */ /* 0x000fe400000e0000 */
[----:B------:R-:W-:Y:S02]  /*baa0*/  R2UR UR4, R19 ;  /* 0x00000000130472ca */ /* 0x000fe400000e0000 */
[----:B------:R-:W-:Y:S02]  /*bab0*/  SHF.L.U32 R3, R185, 0x1f, RZ ;  /* 0x0000001fb9037819 */ /* 0x000fe400000006ff */
[----:B------:R-:W-:Y:S02]  /*bac0*/  R2UR UR7, R189 ;  /* 0x00000000bd0772ca */ /* 0x000fe400000e0000 */
[----:B------:R-:W-:-:S05]  /*bad0*/  LOP3.LUT P0, RZ, R2, 0x3, RZ, 0xc0, !PT ;  /* 0x0000000302ff7812 */ /* 0x000fca000780c0ff */
[----:B------:R-:W1:Y:S02]  /*bae0*/  SYNCS.PHASECHK.TRANS64.TRYWAIT P1, [UR5+0x8], R3 ;  /* 0x00000803ff0075a7 */ /* 0x000e640008020145 */
[----:B------:R-:W-:Y:S02]  /*baf0*/  UISETP.NE.AND UP0, UPT, UR4, 0x1, UPT ;  /* 0x000000010400788c */ /* 0x000fe4000bf05270 */
[----:B------:R-:W-:-:S03]  /*bb00*/  UISETP.NE.AND UP1, UPT, UR4, 0x2, UPT ;  /* 0x000000020400788c */ /* 0x000fc6000bf25270 */
[----:B------:R-:W-:Y:S02]  /*bb10*/  ULDC UR4, c[0x0][0x608] ;  /* 0x0001820000047ab9 */ /* 0x000fe40000000800 */
[----:B------:R-:W-:-:S04]  /*bb20*/  FMUL R10, R10, UR4 ;  /* 0x000000040a0a7c20 */ /* 0x000fc80008400000 */
[----:B------:R-:W-:Y:S02]  /*bb30*/  @!UP0 ULOP3.LUT UP2, URZ, UR60, 0x2, URZ, 0xc0, !UPT ;  /* 0x000000023c3f8892 */ /* 0x000fe4000f84c03f */
[----:B------:R-:W-:Y:S02]  /*bb40*/  @!UP0 ULOP3.LUT UR60, UR60, 0x1, URZ, 0xc0, !UPT ;  /* 0x000000013c3c8892 */ /* 0x000fe4000f8ec03f */
[----:B------:R-:W-:Y:S02]  /*bb50*/  @!UP0 USEL UR5, URZ, 0x1, UP2 ;  /* 0x000000013f058887 */ /* 0x000fe40009000000 */
[----:B------:R-:W-:Y:S02]  /*bb60*/  @!UP1 UIADD3 UR6, UR60, 0x1, URZ ;  /* 0x000000013c069890 */ /* 0x000fe4000fffe03f */
[----:B------:R-:W-:Y:S02]  /*bb70*/  @!UP0 ULOP3.LUT UR7, UR7, UR5, URZ, 0x3c, !UPT ;  /* 0x0000000507078292 */ /* 0x000fe4000f8e3c3f */
[----:B------:R-:W-:-:S02]  /*bb80*/  @!UP1 UISETP.GT.U32.AND UP2, UPT, UR6, 0x1, UPT ;  /* 0x000000010600988c */ /* 0x000fc4000bf44070 */
[----:B------:R-:W-:Y:S02]  /*bb90*/  @!UP1 ULOP3.LUT UR60, UR60, 0x1, URZ, 0xc, !UPT ;  /* 0x000000013c3c9892 */ /* 0x000fe4000f8e0c3f */
[----:B------:R-:W-:-:S04]  /*bba0*/  @!UP1 USEL UR5, URZ, 0x1, !UP2 ;  /* 0x000000013f059887 */ /* 0x000fc8000d000000 */
[----:B------:R-:W-:-:S06]  /*bbb0*/  @!UP1 ULOP3.LUT UR7, UR7, UR5, URZ, 0x3c, !UPT ;  /* 0x0000000507079292 */ /* 0x000fcc000f8e3c3f */
[----:B------:R-:W-:Y:S01]  /*bbc0*/  MOV R189, UR7 ;  /* 0x0000000700bd7c02 */ /* 0x000fe20008000f00 */
[----:B-1----:R-:W-:Y:S06]  /*bbd0*/  @!P1 BRA `(.L_x_63) ;  /* 0x0000003c00889947 */ /* 0x002fec0003800000 */
.L_x_136:
[----:B------:R-:W-:Y:S04]  /*bbe0*/  BSSY B0, `(.L_x_64) ;  /* 0x000001d000007945 */ /* 0x000fe80003800000 */
[----:B------:R-:W-:Y:S05]  /*bbf0*/  @P0 BRA `(.L_x_65) ;  /* 0x00000000006c0947 */ /* 0x000fea0003800000 */
[----:B------:R-:W2:Y:S01]  /*bc00*/  LDC.64 R6, c[0x0][0x688] ;  /* 0x0001a200ff067b82 */ /* 0x000ea20000000a00 */
[----:B------:R-:W-:Y:S01]  /*bc10*/  R2UR UR6, R188 ;  /* 0x00000000bc0672ca */ /* 0x000fe200000e0000 */
[----:B------:R-:W-:Y:S01]  /*bc20*/  UIADD3 UR4, -UR61, URZ, URZ ;  /* 0x0000003f3d047290 */ /* 0x000fe2000fffe13f */
[----:B------:R-:W-:Y:S01]  /*bc30*/  LOP3.LUT R0, R2, 0x60, RZ, 0xc0, !PT ;  /* 0x0000006002007812 */ /* 0x000fe200078ec0ff */
[----:B------:R-:W-:Y:S01]  /*bc40*/  ULDC UR5, c[0x0][0xa10] ;  /* 0x0002840000057ab9 */ /* 0x000fe20000000800 */
[----:B-1----:R-:W-:Y:S02]  /*bc50*/  SHF.R.U32.HI R4, RZ, 0x2, R2 ;  /* 0x00000002ff047819 */ /* 0x002fe40000011602 */
[----:B------:R-:W-:Y:S02]  /*bc60*/  SHF.R.U32.HI R0, RZ, 0x5, R0 ;  /* 0x00000005ff007819 */ /* 0x000fe40000011600 */
[----:B------:R-:W-:Y:S02]  /*bc70*/  LOP3.LUT R4, R4, 0x7, RZ, 0xc0, !PT ;  /* 0x0000000704047812 */ /* 0x000fe400078ec0ff */
[----:B------:R-:W-:Y:S01]  /*bc80*/  SHF.L.U32 R3, R23, 0x6, RZ ;  /* 0x0000000617037819 */ /* 0x000fe200000006ff */
[----:B------:R-:W-:-:S02]  /*bc90*/  IMAD.SHL.U32 R5, R0, 0x10, RZ ;  /* 0x0000001000057824 */ /* 0x000fc400078e00ff */
[----:B------:R-:W-:-:S03]  /*bca0*/  UIMAD UR4, UR5, UR4, UR6 ;  /* 0x00000004050472a4 */ /* 0x000fc6000f8e0206 */
[----:B------:R-:W-:Y:S01]  /*bcb0*/  LOP3.LUT R4, R5, 0xfffffff0, R4, 0xe2, !PT ;  /* 0xfffffff005047812 */ /* 0x000fe200078ee204 */
[----:B------:R-:W-:-:S03]  /*bcc0*/  ULDC.64 UR6, c[0x0][0x208] ;  /* 0x0000820000067ab9 */ /* 0x000fc60000000a00 */
[----:B------:R-:W-:Y:S01]  /*bcd0*/  IADD3 R5, R3, R4, RZ ;  /* 0x0000000403057210 */ /* 0x000fe20007ffe0ff */
[----:B--2---:R-:W-:-:S03]  /*bce0*/  IMAD R0, R6, UR4, R3 ;  /* 0x0000000406007c24 */ /* 0x004fc6000f8e0203 */
[----:B------:R-:W-:Y:S01]  /*bcf0*/  IADD3 R6, R5, 0x8, RZ ;  /* 0x0000000805067810 */ /* 0x000fe20007ffe0ff */
[----:B------:R-:W-:Y:S01]  /*bd00*/  ULDC UR4, c[0x0][0x288] ;  /* 0x0000a20000047ab9 */ /* 0x000fe20000000800 */
[----:B------:R-:W-:Y:S01]  /*bd10*/  IMAD R3, R7, UR36, R0 ;  /* 0x0000002407037c24 */ /* 0x000fe2000f8e0200 */
[----:B------:R-:W-:Y:S02]  /*bd20*/  ISETP.GE.U32.AND P0, PT, R5, UR4, PT ;  /* 0x0000000405007c0c */ /* 0x000fe4000bf06070 */
[----:B------:R-:W-:Y:S01]  /*bd30*/  ISETP.GE.U32.AND P1, PT, R6, UR4, PT ;  /* 0x0000000406007c0c */ /* 0x000fe2000bf26070 */
[----:B------:R-:W-:Y:S01]  /*bd40*/  ULDC.64 UR4, c[0x0][0x680] ;  /* 0x0001a00000047ab9 */ /* 0x000fe20000000a00 */
[----:B------:R-:W-:-:S04]  /*bd50*/  IADD3 R0, P2, R4, R3, RZ ;  /* 0x0000000304007210 */ /* 0x000fc80007f5e0ff */
[----:B------:R-:W-:Y:S02]  /*bd60*/  LEA.HI.X.SX32 R3, R3, RZ, 0x1, P2 ;  /* 0x000000ff03037211 */ /* 0x000fe400010f0eff */
[----:B------:R-:W-:-:S04]  /*bd70*/  LEA R4, P2, R0, UR4, 0x2 ;  /* 0x0000000400047c11 */ /* 0x000fc8000f8410ff */
[----:B------:R-:W-:-:S05]  /*bd80*/  LEA.HI.X R5, R0, UR5, R3, 0x2, P2 ;  /* 0x0000000500057c11 */ /* 0x000fca00090f1403 */
[----:B------:R2:W-:Y:S04]  /*bd90*/  @!P0 STG.E desc[UR6][R4.64], R11 ;  /* 0x0000000b04008986 */ /* 0x0005e8000c101906 */
[----:B------:R2:W-:Y:S02]  /*bda0*/  @!P1 STG.E desc[UR6][R4.64+0x20], R9 ;  /* 0x0000200904009986 */ /* 0x0005e4000c101906 */
.L_x_65:
[----:B------:R-:W-:Y:S05]  /*bdb0*/  BSYNC B0 ;  /* 0x0000000000007941 */ /* 0x000fea0003800000 */
.L_x_64:
[----:B------:R-:W-:Y:S01]  /*bdc0*/  ULDC.64 UR4, c[0x0][0x730] ;  /* 0x0001cc0000047ab9 */ /* 0x000fe20000000a00 */
[-C--:B------:R-:W-:Y:S01]  /*bdd0*/  FMUL R120, R26, R10.reuse ;  /* 0x0000000a1a787220 */ /* 0x080fe20000400000 */
[----:B------:R-:W-:Y:S01]  /*bde0*/  ISETP.NE.U32.AND P0, PT, RZ, UR4, PT ;  /* 0x00000004ff007c0c */ /* 0x000fe2000bf05070 */
[-C--:B------:R-:W-:Y:S01]  /*bdf0*/  FMUL R27, R27, R10.reuse ;  /* 0x0000000a1b1b7220 */ /* 0x080fe20000400000 */
[-C--:B------:R-:W-:Y:S01]  /*be00*/  FMUL R121, R30, R10.reuse ;  /* 0x0000000a1e797220 */ /* 0x080fe20000400000 */
[-C--:B------:R-:W-:Y:S01]  /*be10*/  FMUL R31, R31, R10.reuse ;  /* 0x0000000a1f1f7220 */ /* 0x080fe20000400000 */
[----:B------:R-:W-:Y:S01]  /*be20*/  ISETP.NE.AND.EX P0, PT, RZ, UR5, PT, P0 ;  /* 0x00000005ff007c0c */ /* 0x000fe2000bf05300 */
        /* <DEDUP_REMOVED lines=44> */
[----:B------:R-:W-:Y:S06]  /*c0f0*/  @P0 BRA `(.L_x_66) ;  /* 0x0000000000280947 */ /* 0x000fec0003800000 */
[----:B------:R-:W-:Y:S02]  /*c100*/  ULDC.64 UR4, c[0x0][0x728] ;  /* 0x0001ca0000047ab9 */ /* 0x000fe40000000a00 */
[----:B------:R-:W-:-:S04]  /*c110*/  ISETP.NE.U32.AND P0, PT, RZ, UR4, PT ;  /* 0x00000004ff007c0c */ /* 0x000fc8000bf05070 */
[----:B------:R-:W-:-:S13]  /*c120*/  ISETP.NE.AND.EX P0, PT, RZ, UR5, PT, P0 ;  /* 0x00000005ff007c0c */ /* 0x000fda000bf05300 */
[----:B------:R-:W-:Y:S05]  /*c130*/  @!P0 BRA `(.L_x_67) ;  /* 0x0000000000108947 */ /* 0x000fea0003800000 */
[----:B-12---:R-:W1:Y:S01]  /*c140*/  LDC.64 R4, c[0x0][0x728] ;  /* 0x0001ca00ff047b82 */ /* 0x006e620000000a00 */
[----:B------:R-:W-:Y:S02]  /*c150*/  ULDC.64 UR4, c[0x0][0x208] ;  /* 0x0000820000047ab9 */ /* 0x000fe40000000a00 */
[----:B-1----:R3:W5:Y:S01]  /*c160*/  LDG.E R22, desc[UR4][R4.64] ;  /* 0x0000000404167981 */ /* 0x002762000c1e1900 */
[----:B------:R-:W-:Y:S05]  /*c170*/  BRA `(.L_x_66) ;  /* 0x0000000000087947 */ /* 0x000fea0003800000 */
.L_x_67:
[----:B------:R-:W-:Y:S02]  /*c180*/  ULDC UR4, c[0x0][0x720] ;  /* 0x0001c80000047ab9 */ /* 0x000fe40000000800 */
[----:B------:R-:W-:-:S07]  /*c190*/  MOV R22, UR4 ;  /* 0x0000000400167c02 */ /* 0x000fce0008000f00 */
.L_x_66:
[----:B------:R-:W-:-:S04]  /*c1a0*/  MOV R0, RZ ;  /* 0x000000ff00007202 */ /* 0x000fc80000000f00 */
[----:B------:R-:W-:-:S13]  /*c1b0*/  LOP3.LUT P0, RZ, R0, 0x1bf, RZ, 0xc0, !PT ;  /* 0x000001bf00ff7812 */ /* 0x000fda000780c0ff */
[----:B------:R-:W-:Y:S05]  /*c1c0*/  @!P0 BRA `(.L_x_68) ;  /* 0x0000000000408947 */ /* 0x000fea0003800000 */
[----:B------:R-:W-:Y:S01]  /*c1d0*/  MOV R14, 0x0 ;  /* 0x00000000000e7802 */ /* 0x000fe20000000f00 */
[----:B------:R-:W-:Y:S01]  /*c1e0*/  ULDC.64 UR4, c[0x4][0x70] ;  /* 0x01001c0000047ab9 */ /* 0x000fe20000000a00 */
[----:B------:R-:W-:Y:S01]  /*c1f0*/  ULDC.64 UR6, c[0x4][0x8] ;  /* 0x0100020000067ab9 */ /* 0x000fe20000000a00 */
[----:B-123--:R-:W-:Y:S01]  /*c200*/  IMAD.U32 R4, RZ, RZ, UR4 ;  /* 0x00000004ff047e24 */ /* 0x00efe2000f8e00ff */
[----:B------:R-:W-:Y:S01]  /*c210*/  MOV R5, UR5 ;  /* 0x0000000500057c02 */ /* 0x000fe20008000f00 */
[----:B------:R-:W-:Y:S01]  /*c220*/  ULDC.64 UR4, c[0x4][0x78] ;  /* 0x01001e0000047ab9 */ /* 0x000fe20000000a00 */
[----:B------:R-:W1:Y:S01]  /*c230*/  LDC.64 R14, c[0x4][R14] ;  /* 0x010000000e0e7b82 */ /* 0x000e620000000a00 */
[----:B------:R-:W-:Y:S01]  /*c240*/  MOV R6, UR4 ;  /* 0x0000000400067c02 */ /* 0x000fe20008000f00 */
[----:B------:R-:W-:Y:S01]  /*c250*/  IMAD.U32 R10, RZ, RZ, UR6 ;  /* 0x00000006ff0a7e24 */ /* 0x000fe2000f8e00ff */
[----:B------:R-:W-:Y:S01]  /*c260*/  MOV R7, UR5 ;  /* 0x0000000500077c02 */ /* 0x000fe20008000f00 */
[----:B------:R-:W-:Y:S01]  /*c270*/  IMAD.MOV.U32 R13, RZ, RZ, RZ ;  /* 0x000000ffff0d7224 */ /* 0x000fe200078e00ff */
[----:B------:R-:W-:-:S02]  /*c280*/  MOV R11, UR7 ;  /* 0x00000007000b7c02 */ /* 0x000fc40008000f00 */
[----:B------:R-:W-:Y:S02]  /*c290*/  MOV R8, 0x70 ;  /* 0x0000007000087802 */ /* 0x000fe40000000f00 */
[----:B------:R-:W-:-:S07]  /*c2a0*/  MOV R12, 0x1 ;  /* 0x00000001000c7802 */ /* 0x000fce0000000f00 */
[----:B------:R-:W-:-:S07]  /*c2b0*/  LEPC R20, `(.L_x_68) ;  /* 0x000000001014794e */ /* 0x000fce0000000000 */
[----:B-1---5:R-:W-:Y:S05]  /*c2c0*/  CALL.ABS.NOINC R14 ;  /* 0x000000000e007343 */ /* 0x022fea0003c00000 */
.L_x_68:
[----:B------:R-:W-:Y:S02]  /*c2d0*/  R2UR UR4, R19 ;  /* 0x00000000130472ca */ /* 0x000fe400000e0000 */
[----:B------:R-:W-:-:S11]  /*c2e0*/  MOV R30, UR38 ;  /* 0x00000026001e7c02 */ /* 0x000fd60008000f00 */
[----:B-1----:R-:W-:-:S05]  /*c2f0*/  MOV R3, UR4 ;  /* 0x0000000400037c02 */ /* 0x002fca0008000f00 */
[----:B------:R-:W-:-:S05]  /*c300*/  IMAD R30, R3, 0x2200, R30 ;  /* 0x00002200031e7824 */ /* 0x000fca00078e021e */
[----:B------:R-:W-:-:S04]  /*c310*/  IADD3 R26, R30, 0x45e00, RZ ;  /* 0x00045e001e1a7810 */ /* 0x000fc80007ffe0ff */
[----:B------:R-:W-:-:S13]  /*c320*/  LOP3.LUT P0, RZ, R26, 0x1b0, RZ, 0xc0, !PT ;  /* 0x000001b01aff7812 */ /* 0x000fda000780c0ff */
[----:B------:R-:W-:Y:S05]  /*c330*/  @!P0 BRA `(.L_x_69) ;  /* 0x0000000000408947 */ /* 0x000fea0003800000 */
[----:B------:R-:W-:Y:S01]  /*c340*/  MOV R14, 0x0 ;  /* 0x00000000000e7802 */ /* 0x000fe20000000f00 */
[----:B------:R-:W-:Y:S01]  /*c350*/  ULDC.64 UR4, c[0x4][0x70] ;  /* 0x01001c0000047ab9 */ /* 0x000fe20000000a00 */
[----:B------:R-:W-:Y:S01]  /*c360*/  ULDC.64 UR6, c[0x4][0x78] ;  /* 0x01001e0000067ab9 */ /* 0x000fe20000000a00 */
[----:B--23--:R-:W-:Y:S01]  /*c370*/  IMAD.U32 R4, RZ, RZ, UR4 ;  /* 0x00000004ff047e24 */ /* 0x00cfe2000f8e00ff */
        /* <DEDUP_REMOVED lines=12> */
.L_x_69:
[C---:B------:R-:W-:Y:S01]  /*c440*/  SHF.L.U32 R0, R2.reuse, 0x4, RZ ;  /* 0x0000000402007819 */ /* 0x040fe200000006ff */
[----:B------:R-:W-:Y:S01]  /*c450*/  ULDC.64 UR4, c[0x0][0x730] ;  /* 0x0001cc0000047ab9 */ /* 0x000fe20000000a00 */
[----:B------:R-:W-:Y:S02]  /*c460*/  SHF.L.U32 R3, R2, 0x5, RZ ;  /* 0x0000000502037819 */ /* 0x000fe400000006ff */
[----:B------:R-:W-:Y:S02]  /*c470*/  LOP3.LUT R0, R0, 0x600, RZ, 0xc0, !PT ;  /* 0x0000060000007812 */ /* 0x000fe400078ec0ff */
[----:B--23--:R-:W-:Y:S02]  /*c480*/  LOP3.LUT R4, R3, 0xc0, RZ, 0xc0, !PT ;  /* 0x000000c003047812 */ /* 0x00cfe400078ec0ff */
[----:B------:R-:W-:Y:S02]  /*c490*/  LOP3.LUT R0, R0, 0x20, R3, 0xf8, !PT ;  /* 0x0000002000007812 */ /* 0x000fe400078ef803 */
[----:B------:R-:W-:-:S02]  /*c4a0*/  SHF.R.U32.HI R5, RZ, 0x1, R2 ;  /* 0x00000001ff057819 */ /* 0x000fc40000011602 */
[----:B------:R-:W-:Y:S02]  /*c4b0*/  LOP3.LUT R3, R0, 0x100, R3, 0xf8, !PT ;  /* 0x0000010000037812 */ /* 0x000fe400078ef803 */
[----:B------:R-:W-:Y:S02]  /*c4c0*/  LOP3.LUT R0, R2, 0x7f, RZ, 0xc0, !PT ;  /* 0x0000007f02007812 */ /* 0x000fe400078ec0ff */
[----:B------:R-:W-:Y:S01]  /*c4d0*/  ISETP.NE.U32.AND P0, PT, RZ, UR4, PT ;  /* 0x00000004ff007c0c */ /* 0x000fe2000bf05070 */
[----:B------:R-:W-:Y:S01]  /*c4e0*/  ULDC UR4, c[0x0][0x720] ;  /* 0x0001c80000047ab9 */ /* 0x000fe20000000800 */
[----:B------:R-:W-:Y:S01]  /*c4f0*/  LOP3.LUT R4, R4, 0x8, R5, 0xf8, !PT ;  /* 0x0000000804047812 */ /* 0x000fe200078ef805 */
[----:B------:R-:W-:Y:S01]  /*c500*/  VIADD R0, R0, 0x1f ;  /* 0x0000001f00007836 */ /* 0x000fe20000000000 */
[----:B------:R-:W-:Y:S02]  /*c510*/  ISETP.NE.AND.EX P0, PT, RZ, UR5, PT, P0 ;  /* 0x00000005ff007c0c */ /* 0x000fe4000bf05300 */
[----:B------:R-:W-:-:S02]  /*c520*/  SHF.L.U32 R5, R2, 0x2, RZ ;  /* 0x0000000202057819 */ /* 0x000fc400000006ff */
[----:B------:R-:W-:Y:S02]  /*c530*/  ISETP.GT.U32.AND P1, PT, R0, 0x3e, PT ;  /* 0x0000003e0000780c */ /* 0x000fe40003f24070 */
[----:B-----5:R-:W-:Y:S02]  /*c540*/  FSEL R122, R22, UR4, !P0 ;  /* 0x00000004167a7c08 */ /* 0x020fe4000c000000 */
[----:B------:R-:W-:Y:S02]  /*c550*/  LOP3.LUT R4, R4, 0x18, R5, 0x78, !PT ;  /* 0x0000001804047812 */ /* 0x000fe400078e7805 */
[----:B------:R-:W-:Y:S01]  /*c560*/  LOP3.LUT P0, RZ, R2, 0x4, RZ, 0xc0, !PT ;  /* 0x0000000402ff7812 */ /* 0x000fe2000780c0ff */
[----:B------:R-:W-:Y:S01]  /*c570*/  FMUL R5, R120, R122 ;  /* 0x0000007a78057220 */ /* 0x000fe20000400000 */
[----:B------:R-:W-:Y:S01]  /*c580*/  LOP3.LUT R3, R3, R4, RZ, 0xfc, !PT ;  /* 0x0000000403037212 */ /* 0x000fe200078efcff */
        /* <DEDUP_REMOVED lines=15> */
[----:B------:R-:W-:Y:S01]  /*c680*/  MOV R21, 0x20 ;  /* 0x0000002000157802 */ /* 0x000fe20000000f00 */
        /* <DEDUP_REMOVED lines=88> */
[----:B------:R-:W-:Y:S02]  /*cc10*/  SEL R21, R21, 0xffffffe0, !P0 ;  /* 0xffffffe015157807 */ /* 0x000fe40004000000 */
[C---:B------:R-:W-:Y:S02]  /*cc20*/  LEA R0, R3.reuse, R26, 0x1 ;  /* 0x0000001a03007211 */ /* 0x040fe400078e08ff */
[----:B------:R-:W-:Y:S01]  /*cc30*/  LEA R29, R3, R30, 0x1 ;  /* 0x0000001e031d7211 */ /* 0x000fe200078e08ff */
[----:B------:R-:W-:Y:S06]  /*cc40*/  @P1 BRA `(.L_x_70) ;  /* 0x0000000000041947 */ /* 0x000fec0003800000 */
[----:B------:R-:W-:-:S04]  /*cc50*/  DEPBAR.LE SB0, 0x1 ;  /* 0x000080400000791a */ /* 0x000fc80000000000 */
.L_x_70:
[----:B------:R-:W-:Y:S05]  /*cc60*/  WARPSYNC.ALL ;  /* 0x0000000000007948 */ /* 0x000fea0003800000 */
[----:B------:R-:W-:Y:S01]  /*cc70*/  BAR.SYNC.DEFER_BLOCKING 0x1, 0x80 ;  /* 0x0042000000007b1d */ /* 0x000fe20000010000 */
[----:B------:R-:W-:Y:S01]  /*cc80*/  IMAD.IADD R3, R0, 0x1, R21 ;  /* 0x0000000100037824 */ /* 0x000fe200078e0215 */
[----:B------:R-:W-:Y:S02]  /*cc90*/  F2FP.BF16.F32.PACK_AB R13, R13, R14 ;  /* 0x0000000e0d0d723e */ /* 0x000fe400000010ff */
[----:B------:R-:W-:Y:S02]  /*cca0*/  F2FP.BF16.F32.PACK_AB R24, R24, R27 ;  /* 0x0000001b1818723e */ /* 0x000fe400000010ff */
[----:B------:R-:W-:Y:S01]  /*ccb0*/  BSSY B0, `(.L_x_71) ;  /* 0x0000021000007945 */ /* 0x000fe20003800000 */
[----:B------:R-:W-:-:S02]  /*ccc0*/  F2FP.BF16.F32.PACK_AB R12, R41, R40 ;  /* 0x00000028290c723e */ /* 0x000fc400000010ff */
[----:B------:R-:W-:Y:S02]  /*ccd0*/  F2FP.BF16.F32.PACK_AB R14, R45, R44 ;  /* 0x0000002c2d0e723e */ /* 0x000fe400000010ff */
[----:B------:R-:W-:Y:S02]  /*cce0*/  F2FP.BF16.F32.PACK_AB R15, R15, R20 ;  /* 0x000000140f0f723e */ /* 0x000fe400000010ff */
[----:B------:R-:W-:Y:S02]  /*ccf0*/  F2FP.BF16.F32.PACK_AB R25, R28, R31 ;  /* 0x0000001f1c19723e */ /* 0x000fe400000010ff */
[----:B------:R-:W-:Y:S02]  /*cd00*/  F2FP.BF16.F32.PACK_AB R26, R53, R52 ;  /* 0x00000034351a723e */ /* 0x000fe400000010ff */
[----:B------:R-:W-:Y:S02]  /*cd10*/  F2FP.BF16.F32.PACK_AB R27, R34, R35 ;  /* 0x00000023221b723e */ /* 0x000fe400000010ff */
[----:B------:R-:W-:Y:S01]  /*cd20*/  IADD3 R21, R21, 0x1000, R0 ;  /* 0x0000100015157810 */ /* 0x000fe20007ffe000 */
[----:B------:R1:W-:Y:S04]  /*cd30*/  STSM.16.M88.4 [R29+0x45e00], R4 ;  /* 0x045e00041d007844 */ /* 0x0003e80000000200 */
[----:B------:R1:W-:Y:S01]  /*cd40*/  STSM.16.M88.4 [R3], R8 ;  /* 0x0000000803007844 */ /* 0x0003e20000000200 */
[----:B------:R-:W-:Y:S01]  /*cd50*/  @!PT LDS RZ, [RZ] ;  /* 0x00000000fffff984 */ /* 0x000fe20000000800 */
[----:B------:R-:W-:Y:S01]  /*cd60*/  @!PT LDS RZ, [RZ] ;  /* 0x00000000fffff984 */ /* 0x000fe20000000800 */
[----:B------:R-:W-:Y:S01]  /*cd70*/  @!PT LDS RZ, [RZ] ;  /* 0x00000000fffff984 */ /* 0x000fe20000000800 */
[----:B------:R-:W-:Y:S01]  /*cd80*/  @!PT LDS RZ, [RZ] ;  /* 0x00000000fffff984 */ /* 0x000fe20000000800 */
[----:B------:R2:W-:Y:S06]  /*cd90*/  MEMBAR.ALL.CTA ;  /* 0x0000000000007992 */ /* 0x0005ec0000008000 */
[----:B--2---:R-:W2:Y:S02]  /*cda0*/  FENCE.VIEW.ASYNC.S ;  /* 0x00000000000073c6 */ /* 0x004ea40000000000 */
[----:B--2---:R-:W-:Y:S06]  /*cdb0*/  BAR.SYNC.DEFER_BLOCKING 0x1, 0x80 ;  /* 0x0042000000007b1d */ /* 0x004fec0000010000 */
[----:B------:R-:W-:Y:S05]  /*cdc0*/  @P1 BRA `(.L_x_72) ;  /* 0x00000000003c1947 */ /* 0x000fea0003800000 */
[----:B------:R-:W-:Y:S01]  /*cdd0*/  R2UR UR5, R188 ;  /* 0x00000000bc0572ca */ /* 0x000fe200000e0000 */
[----:B------:R-:W-:Y:S01]  /*cde0*/  ULDC.64 UR8, c[0x0][0x198] ;  /* 0x0000660000087ab9 */ /* 0x000fe20000000a00 */
[----:B------:R-:W-:Y:S01]  /*cdf0*/  R2UR UR34, R23 ;  /* 0x00000000172272ca */ /* 0x000fe200000e0000 */
[----:B------:R-:W-:Y:S01]  /*ce00*/  UIADD3 UR35, -UR61, URZ, URZ ;  /* 0x0000003f3d237290 */ /* 0x000fe2000fffe13f */
[----:B------:R-:W-:Y:S01]  /*ce10*/  R2UR UR32, R30 ;  /* 0x000000001e2072ca */ /* 0x000fe200000e0000 */
[----:B------:R-:W-:Y:S01]  /*ce20*/  UIADD3 UR6, UP0, UR8, 0x670, URZ ;  /* 0x0000067008067890 */ /* 0x000fe2000ff1e03f */
[----:B------:R-:W-:Y:S01]  /*ce30*/  ULDC UR4, c[0x0][0xa10] ;  /* 0x0002840000047ab9 */ /* 0x000fe20000000800 */
[----:B------:R-:W-:Y:S02]  /*ce40*/  UMOV UR33, URZ ;  /* 0x0000003f00217c82 */ /* 0x000fe40008000000 */
[----:B------:R-:W-:-:S04]  /*ce50*/  UIADD3.X UR7, URZ, UR9, URZ, UP0, !UPT ;  /* 0x000000093f077290 */ /* 0x000fc800087fe43f */
[----:B------:R-:W-:Y:S02]  /*ce60*/  UIMAD UR35, UR4, UR35, UR5 ;  /* 0x00000023042372a4 */ /* 0x000fe4000f8e0205 */
[----:B------:R-:W-:Y:S02]  /*ce70*/  USHF.L.U32 UR34, UR34, 0x6, URZ ;  /* 0x0000000622227899 */ /* 0x000fe4000800063f */
[----:B------:R-:W-:-:S09]  /*ce80*/  UIADD3 UR32, UR32, 0x45e00, URZ ;  /* 0x00045e0020207890 */ /* 0x000fd2000fffe03f */
[----:B------:R2:W-:Y:S01]  /*ce90*/  UTMASTG.4D [UR32], [UR6] ;  /* 0x00000020060073b5 */ /* 0x0005e20008018000 */
[----:B------:R0:W-:Y:S01]  /*cea0*/  UTMACMDFLUSH ;  /* 0x00000000000079b7 */ /* 0x0001e20000000000 */
[----:B--2---:R-:W-:-:S04]  /*ceb0*/  DEPBAR.LE SB0, 0x1 ;  /* 0x000080400000791a */ /* 0x004fc80000000000 */
.L_x_72:
[----:B------:R-:W-:Y:S05]  /*cec0*/  BSYNC B0 ;  /* 0x0000000000007941 */ /* 0x000fea0003800000 */
.L_x_71:
[----:B------:R-:W-:Y:S01]  /*ced0*/  BAR.SYNC.DEFER_BLOCKING 0x1, 0x80 ;  /* 0x0042000000007b1d */ /* 0x000fe20000010000 */
[----:B-1----:R-:W-:Y:S02]  /*cee0*/  F2FP.BF16.F32.PACK_AB R4, R57, R56 ;  /* 0x000000383904723e */ /* 0x002fe400000010ff */
[----:B------:R-:W-:Y:S02]  /*cef0*/  F2FP.BF16.F32.PACK_AB R5, R38, R39 ;  /* 0x000000272605723e */ /* 0x000fe400000010ff */
[----:B------:R-:W-:Y:S01]  /*cf00*/  F2FP.BF16.F32.PACK_AB R6, R61, R60 ;  /* 0x0000003c3d06723e */ /* 0x000fe200000010ff */
[----:B------:R-:W-:Y:S01]  /*cf10*/  BSSY B0, `(.L_x_73) ;  /* 0x0000020000007945 */ /* 0x000fe20003800000 */
[----:B------:R-:W-:Y:S02]  /*cf20*/  F2FP.BF16.F32.PACK_AB R7, R42, R43 ;  /* 0x0000002b2a07723e */ /* 0x000fe400000010ff */
[----:B------:R-:W-:Y:S02]  /*cf30*/  F2FP.BF16.F32.PACK_AB R8, R65, R64 ;  /* 0x000000404108723e */ /* 0x000fe400000010ff */
[----:B------:R-:W-:-:S02]  /*cf40*/  F2FP.BF16.F32.PACK_AB R9, R46, R47 ;  /* 0x0000002f2e09723e */ /* 0x000fc400000010ff */
[----:B------:R-:W-:Y:S02]  /*cf50*/  F2FP.BF16.F32.PACK_AB R10, R69, R68 ;  /* 0x00000044450a723e */ /* 0x000fe400000010ff */
[----:B------:R-:W-:Y:S01]  /*cf60*/  F2FP.BF16.F32.PACK_AB R11, R48, R49 ;  /* 0x00000031300b723e */ /* 0x000fe200000010ff */
        /* <DEDUP_REMOVED lines=17> */
[----:B------:R-:W-:Y:S02]  /*d080*/  UMOV UR9, 0x20 ;  /* 0x0000002000097882 */ /* 0x000fe40000000000 */
[----:B------:R-:W-:Y:S01]  /*d090*/  UIADD3.X UR7, URZ, UR13, URZ, UP0, !UPT ;  /* 0x0000000d3f077290 */ /* 0x000fe200087fe43f */
[----:B------:R-:W-:-:S03]  /*d0a0*/  UMOV UR12, UR36 ;  /* 0x00000024000c7c82 */ /* 0x000fc60008000000 */
[----:B------:R-:W-:Y:S02]  /*d0b0*/  UIMAD UR11, UR4, UR11, UR5 ;  /* 0x0000000b040b72a4 */ /* 0x000fe4000f8e0205 */
[----:B------:R-:W-:Y:S02]  /*d0c0*/  USHF.L.U32 UR10, UR10, 0x6, URZ ;  /* 0x000000060a0a7899 */ /* 0x000fe4000800063f */
[----:B------:R-:W-:-:S09]  /*d0d0*/  UIADD3 UR8, UR8, 0x46e00, URZ ;  /* 0x00046e0008087890 */ /* 0x000fd2000fffe03f */
[----:B------:R2:W-:Y:S01]  /*d0e0*/  UTMASTG.4D [UR8], [UR6] ;  /* 0x00000008060073b5 */ /* 0x0005e20008018000 */
[----:B------:R0:W-:Y:S01]  /*d0f0*/  UTMACMDFLUSH ;  /* 0x00000000000079b7 */ /* 0x0001e20000000000 */
[----:B--2---:R-:W-:-:S04]  /*d100*/  DEPBAR.LE SB0, 0x1 ;  /* 0x000080400000791a */ /* 0x004fc80000000000 */
.L_x_74:
[----:B------:R-:W-:Y:S05]  /*d110*/  BSYNC B0 ;  /* 0x0000000000007941 */ /* 0x000fea0003800000 */
.L_x_73:
[----:B------:R-:W-:Y:S01]  /*d120*/  BAR.SYNC.DEFER_BLOCKING 0x1, 0x80 ;  /* 0x0042000000007b1d */ /* 0x000fe20000010000 */
[----:B------:R-:W-:Y:S02]  /*d130*/  F2FP.BF16.F32.PACK_AB R80, R81, R80 ;  /* 0x000000505150723e */ /* 0x000fe400000010ff */
[----:B-1----:R-:W-:Y:S02]  /*d140*/  F2FP.BF16.F32.PACK_AB R12, R73, R72 ;  /* 0x00000048490c723e */ /* 0x002fe400000010ff */
[----:B------:R-:W-:Y:S01]  /*d150*/  F2FP.BF16.F32.PACK_AB R13, R50, R51 ;  /* 0x00000033320d723e */ /* 0x000fe200000010ff */
[----:B------:R-:W-:Y:S01]  /*d160*/  BSSY B0, `(.L_x_75) ;  /* 0x0000020000007945 */ /* 0x000fe20003800000 */
[----:B------:R-:W-:Y:S02]  /*d170*/  F2FP.BF16.F32.PACK_AB R14, R77, R76 ;  /* 0x0000004c4d0e723e */ /* 0x000fe400000010ff */
[----:B------:R-:W-:Y:S02]  /*d180*/  F2FP.BF16.F32.PACK_AB R15, R54, R55 ;  /* 0x00000037360f723e */ /* 0x000fe400000010ff */
[----:B------:R-:W-:-:S02]  /*d190*/  F2FP.BF16.F32.PACK_AB R81, R58, R59 ;  /* 0x0000003b3a51723e */ /* 0x000fc400000010ff */
[----:B------:R-:W-:Y:S02]  /*d1a0*/  F2FP.BF16.F32.PACK_AB R82, R85, R84 ;  /* 0x000000545552723e */ /* 0x000fe400000010ff */
[----:B------:R-:W-:Y:S01]  /*d1b0*/  F2FP.BF16.F32.PACK_AB R83, R87, R86 ;  /* 0x000000565753723e */ /* 0x000fe200000010ff */
[----:B------:R1:W-:Y:S04]  /*d1c0*/  STSM.16.M88.4 [R0], R4 ;  /* 0x0000000400007844 */ /* 0x0003e80000000200 */
        /* <DEDUP_REMOVED lines=25> */
.L_x_76:
[----:B------:R-:W-:Y:S05]  /*d360*/  BSYNC B0 ;  /* 0x0000000000007941 */ /* 0x000fea0003800000 */
.L_x_75:
[----:B------:R-:W-:Y:S01]  /*d370*/  BAR.SYNC.DEFER_BLOCKING 0x1, 0x80 ;  /* 0x0042000000007b1d */ /* 0x000fe20000010000 */
[----:B------:R-:W-:Y:S02]  /*d380*/  F2FP.BF16.F32.PACK_AB R88, R89, R88 ;  /* 0x000000585958723e */ /* 0x000fe400000010ff */
        /* <DEDUP_REMOVED lines=15> */
[----:B---3--:R-:W3:Y:S02]  /*d480*/  FENCE.VIEW.ASYNC.S ;  /* 0x00000000000073c6 */ /* 0x008ee40000000000 */
[----:B---3--:R-:W-:Y:S06]  /*d490*/  BAR.SYNC.DEFER_BLOCKING 0x1, 0x80 ;  /* 0x0042000000007b1d */ /* 0x008fec0000010000 */
        /* <DEDUP_REMOVED lines=16> */
[----:B---3--:R-:W-:-:S04]  /*d5a0*/  DEPBAR.LE SB0, 0x1 ;  /* 0x000080400000791a */ /* 0x008fc80000000000 */
.L_x_78:
[----:B------:R-:W-:Y:S05]  /*d5b0*/  BSYNC B0 ;  /* 0x0000000000007941 */ /* 0x000fea0003800000 */
.L_x_77:
        /* <DEDUP_REMOVED lines=17> */
[----:B----4-:R-:W4:Y:S02]  /*d6d0*/  FENCE.VIEW.ASYNC.S ;  /* 0x00000000000073c6 */ /* 0x010f240000000000 */
[----:B----4-:R-:W-:Y:S06]  /*d6e0*/  BAR.SYNC.DEFER_BLOCKING 0x1, 0x80 ;  /* 0x0042000000007b1d */ /* 0x010fec0000010000 */
        /* <DEDUP_REMOVED lines=16> */
[----:B----4-:R-:W-:-:S04]  /*d7f0*/  DEPBAR.LE SB0, 0x1 ;  /* 0x000080400000791a */ /* 0x010fc80000000000 */
.L_x_80:
[----:B------:R-:W-:Y:S05]  /*d800*/  BSYNC B0 ;  /* 0x0000000000007941 */ /* 0x000fea0003800000 */
.L_x_79:
[----:B------:R-:W-:Y:S06]  /*d810*/  BAR.SYNC.DEFER_BLOCKING 0x1, 0x80 ;  /* 0x0042000000007b1d */ /* 0x000fec0000010000 */
[----:B------:R-:W-:Y:S01]  /*d820*/  BSSY B0, `(.L_x_81) ;  /* 0x000001a000007945 */ /* 0x000fe20003800000 */
[----:B------:R4:W-:Y:S04]  /*d830*/  STSM.16.M88.4 [R0+0x1000], R104 ;  /* 0x0010006800007844 */ /* 0x0009e80000000200 */
[----:B------:R4:W-:Y:S01]  /*d840*/  STSM.16.M88.4 [R21], R112 ;  /* 0x0000007015007844 */ /* 0x0009e20000000200 */
[----:B------:R-:W-:Y:S01]  /*d850*/  @!PT LDS RZ, [RZ] ;  /* 0x00000000fffff984 */ /* 0x000fe20000000800 */
[----:B------:R-:W-:Y:S01]  /*d860*/  @!PT LDS RZ, [RZ] ;  /* 0x00000000fffff984 */ /* 0x000fe20000000800 */
[----:B------:R-:W-:Y:S01]  /*d870*/  @!PT LDS RZ, [RZ] ;  /* 0x00000000fffff984 */ /* 0x000fe20000000800 */
[----:B------:R-:W-:Y:S01]  /*d880*/  @!PT LDS RZ, [RZ] ;  /* 0x00000000fffff984 */ /* 0x000fe20000000800 */
[----:B------:R5:W-:Y:S06]  /*d890*/  MEMBAR.ALL.CTA ;  /* 0x0000000000007992 */ /* 0x000bec0000008000 */
[----:B-----5:R-:W5:Y:S02]  /*d8a0*/  FENCE.VIEW.ASYNC.S ;  /* 0x00000000000073c6 */ /* 0x020f640000000000 */
[----:B-----5:R-:W-:Y:S06]  /*d8b0*/  BAR.SYNC.DEFER_BLOCKING 0x1, 0x80 ;  /* 0x0042000000007b1d */ /* 0x020fec0000010000 */
        /* <DEDUP_REMOVED lines=14> */
[----:B------:R1:W-:Y:S02]  /*d9a0*/  UTMASTG.4D [UR8], [UR6] ;  /* 0x00000008060073b5 */ /* 0x0003e40008018000 */
[----:B-1----:R0:W-:Y:S02]  /*d9b0*/  UTMACMDFLUSH ;  /* 0x00000000000079b7 */ /* 0x0021e40000000000 */
.L_x_82:
[----:B------:R-:W-:Y:S05]  /*d9c0*/  BSYNC B0 ;  /* 0x0000000000007941 */ /* 0x000fea0003800000 */
.L_x_81:
[----:B------:R-:W-:Y:S01]  /*d9d0*/  R2UR UR4, R19 ;  /* 0x00000000130472ca */ /* 0x000fe200000e0000 */
[----:B------:R-:W-:-:S04]  /*d9e0*/  DEPBAR.LE SB0, 0x0 ;  /* 0x000080000000791a */ /* 0x000fc80000000000 */
[----:B------:R-:W-:-:S08]  /*d9f0*/  LOP3.LUT R185, R185, 0x1, RZ, 0x3c, !PT ;  /* 0x00000001b9b97812 */ /* 0x000fd000078e3cff */
[----:B------:R-:W-:-:S04]  /*da00*/  ULEA UR4, UR4, 0xfffffff8, 0x3 ;  /* 0xfffffff804047891 */ /* 0x000fc8000f8e183f */
[----:B------:R-:W-:-:S04]  /*da10*/  ULOP3.LUT UR4, UR4, 0x8, URZ, 0xc0, !UPT ;  /* 0x0000000804047892 */ /* 0x000fc8000f8ec03f */
[----:B------:R-:W-:-:S06]  /*da20*/  ULOP3.LUT UR4, UR4, 0x18, URZ, 0x3c, !UPT ;  /* 0x0000001804047892 */ /* 0x000fcc000f8e3c3f */
[----:B-1234-:R-:W-:Y:S01]  /*da30*/  MOV R0, UR4 ;  /* 0x0000000400007c02 */ /* 0x01efe20008000f00 */
[----:B------:R-:W-:Y:S02]  /*da40*/  ULDC UR4, c[0x0][0xc] ;  /* 0x0000030000047ab9 */ /* 0x000fe40000000800 */
[----:B------:R-:W-:Y:S01]  /*da50*/  IADD3 R17, R17, UR4, RZ ;  /* 0x0000000411117c10 */ /* 0x000fe2000fffe0ff */
[----:B------:R-:W-:Y:S01]  /*da60*/  ULDC UR4, c[0x0][0xa00] ;  /* 0x0002800000047ab9 */ /* 0x000fe20000000800 */
[----:B------:R1:W-:Y:S02]  /*da70*/  SYNCS.ARRIVE.TRANS64.A1T0 RZ, [R0+UR38+0x4c490], RZ ;  /* 0x04c490ff00ff79a7 */ /* 0x0003e40008100026 */
[----:B------:R-:W-:-:S13]  /*da80*/  ISETP.GE.AND P0, PT, R17, UR4, PT ;  /* 0x0000000411007c0c */ /* 0x000fda000bf06270 */
[----:B-1----:R-:W-:Y:S05]  /*da90*/  @!P0 BRA `(.L_x_83) ;  /* 0xffffff3000c48947 */ /* 0x002fea000383ffff */
[----:B------:R-:W-:Y:S05]  /*daa0*/  EXIT ;  /* 0x000000000000794d */ /* 0x000fea0003800000 */
.L_x_6:
[----:B------:R-:W-:-:S08]  /*dab0*/  NOP ;  /* 0x0000000000007918 */ /* 0x000fd00000000000 */
[----:B------:R-:W2:-:S00]  /*dac0*/  USETMAXREG.DEALLOC.CTAPOOL 0x18 ;  /* 0x00000018000079c8 */ /* 0x000e8000080e0500 */
[----:B------:R-:W-:-:S13]  /*dad0*/  PLOP3.LUT P3, PT, PT, PT, UP0, 0x80, 0x0 ;  /* 0x000000000000781c */ /* 0x000fda0003f6f008 */
[----:B--2---:R-:W-:Y:S05]  /*dae0*/  @!P3 BRA `(.L_x_84) ;  /* 0x000000080090b947 */ /* 0x004fea0003800000 */
[----:B------:R-:W-:-:S13]  /*daf0*/  PLOP3.LUT P2, PT, PT, PT, UP1, 0x80, 0x0 ;  /* 0x000000000000781c */ /* 0x000fda0003f4f018 */
[----:B-1----:R-:W-:Y:S05]  /*db00*/  @P2 EXIT ;  /* 0x000000000000294d */ /* 0x002fea0003800000 */
[----:B------:R-:W-:Y:S02]  /*db10*/  ULDC UR4, c[0x0][0xa00] ;  /* 0x0002800000047ab9 */ /* 0x000fe40000000800 */
[----:B------:R-:W-:-:S13]  /*db20*/  ISETP.GE.AND P2, PT, R17, UR4, PT ;  /* 0x0000000411007c0c */ /* 0x000fda000bf46270 */
[----:B------:R-:W-:Y:S05]  /*db30*/  @P2 EXIT ;  /* 0x000000000000294d */ /* 0x000fea0003800000 */
[----:B------:R-:W-:Y:S01]  /*db40*/  R2UR UR4, R16 ;  /* 0x00000000100472ca */ /* 0x000fe200000e0000 */
[----:B------:R-:W-:Y:S01]  /*db50*/  BSSY B0, `(.L_x_85) ;  /* 0x000009c000007945 */ /* 0x000fe20003800000 */
[----:B------:R-:W-:Y:S01]  /*db60*/  LOP3.LUT P2, RZ, R2, 0x1f, RZ, 0xc0, !PT ;  /* 0x0000001f02ff7812 */ /* 0x000fe2000784c0ff */
[----:B------:R-:W-:Y:S01]  /*db70*/  IMAD.MOV.U32 R0, RZ, RZ, RZ ;  /* 0x000000ffff007224 */ /* 0x000fe200078e00ff */
[----:B------:R-:W-:Y:S01]  /*db80*/  MOV R4, 0x1 ;  /* 0x0000000100047802 */ /* 0x000fe20000000f00 */
[----:B------:R-:W-:Y:S01]  /*db90*/  ULDC UR20, c[0x0][0xc] ;  /* 0x0000030000147ab9 */ /* 0x000fe20000000800 */
[----:B------:R-:W-:Y:S01]  /*dba0*/  PLOP3.LUT P0, PT, P2, P0, PT, 0x2a, 0x0 ;  /* 0x000000000000781c */ /* 0x000fe20001700572 */
[----:B------:R-:W-:Y:S01]  /*dbb0*/  ULDC.64 UR18, c[0x0][0x198] ;  /* 0x0000660000127ab9 */ /* 0x000fe20000000a00 */
[----:B------:R-:W-:Y:S01]  /*dbc0*/  MOV R5, 0x1 ;  /* 0x0000000100057802 */ /* 0x000fe20000000f00 */
[----:B------:R-:W-:-:S04]  /*dbd0*/  ULDC UR21, c[0x0][0xa00] ;  /* 0x0002800000157ab9 */ /* 0x000fc80000000800 */
[----:B------:R-:W-:-:S12]  /*dbe0*/  ULOP3.LUT UR17, UR4, 0x2, URZ, 0xfc, !UPT ;  /* 0x0000000204117892 */ /* 0x000fd8000f8efc3f */
.L_x_100:
[----:B------:R-:W1:Y:S01]  /*dbf0*/  LDC R6, c[0x0][0xa04] ;  /* 0x00028100ff067b82 */ /* 0x000e620000000800 */
[----:B------:R-:W-:Y:S01]  /*dc00*/  MOV R7, R17 ;  /* 0x0000001100077202 */ /* 0x000fe20000000f00 */
[----:B------:R-:W-:-:S06]  /*dc10*/  UMOV UR4, 0xffffffff ;  /* 0xffffffff00047882 */ /* 0x000fcc0000000000 */
[----:B------:R-:W2:Y:S08]  /*dc20*/  LDC R10, c[0x0][0xa10] ;  /* 0x00028400ff0a7b82 */ /* 0x000eb00000000800 */
[----:B------:R-:W3:Y:S01]  /*dc30*/  LDC R13, c[0x0][0xa1c] ;  /* 0x00028700ff0d7b82 */ /* 0x000ee20000000800 */
[----:B-1----:R-:W-:Y:S02]  /*dc40*/  ISETP.NE.AND P2, PT, R6, 0x1, PT ;  /* 0x000000010600780c */ /* 0x002fe40003f45270 */
[----:B--2---:R-:W-:-:S11]  /*dc50*/  ISETP.NE.AND P3, PT, R10, 0x1, PT ;  /* 0x000000010a00780c */ /* 0x004fd60003f65270 */
[----:B------:R-:W1:Y:S01]  /*dc60*/  @P2 LDC.64 R8, c[0x0][0xa08] ;  /* 0x00028200ff082b82 */ /* 0x000e620000000a00 */
[----:B---3--:R-:W-:-:S07]  /*dc70*/  ISETP.NE.AND P4, PT, R13, 0x1, PT ;  /* 0x000000010d00780c */ /* 0x008fce0003f85270 */
[----:B------:R-:W2:Y:S08]  /*dc80*/  @P3 LDC R12, c[0x0][0xa14] ;  /* 0x00028500ff0c3b82 */ /* 0x000eb00000000800 */
[----:B------:R-:W3:Y:S08]  /*dc90*/  @P3 LDC R11, c[0x0][0xa18] ;  /* 0x00028600ff0b3b82 */ /* 0x000ef00000000800 */
[----:B------:R-:W4:Y:S01]  /*dca0*/  @P4 LDC.64 R2, c[0x0][0xa20] ;  /* 0x00028800ff024b82 */ /* 0x000f220000000a00 */
[----:B-1----:R-:W-:-:S05]  /*dcb0*/  @P2 IMAD.HI.U32 R8, R17, R8, RZ ;  /* 0x0000000811082227 */ /* 0x002fca00078e00ff */
[----:B------:R-:W-:-:S04]  /*dcc0*/  @P2 SHF.R.U32.HI R7, RZ, R9, R8 ;  /* 0x00000009ff072219 */ /* 0x000fc80000011608 */
[----:B------:R-:W-:Y:S01]  /*dcd0*/  MOV R9, R7 ;  /* 0x0000000700097202 */ /* 0x000fe20000000f00 */
[----:B--2---:R-:W-:-:S05]  /*dce0*/  @P3 IMAD.HI.U32 R8, R7, R12, RZ ;  /* 0x0000000c07083227 */ /* 0x004fca00078e00ff */
[----:B---3--:R-:W-:-:S05]  /*dcf0*/  @P3 SHF.R.U32.HI R9, RZ, R11, R8 ;  /* 0x0000000bff093219 */ /* 0x008fca0000011608 */
[----:B----4-:R-:W-:-:S04]  /*dd00*/  @P4 IMAD.HI.U32 R8, R9, R2, RZ ;  /* 0x0000000209084227 */ /* 0x010fc800078e00ff */
[----:B------:R-:W-:Y:S01]  /*dd10*/  IMAD.MOV.U32 R2, RZ, RZ, R9 ;  /* 0x000000ffff027224 */ /* 0x000fe200078e0009 */
[----:B------:R-:W-:Y:S02]  /*dd20*/  @P4 SHF.R.U32.HI R2, RZ, R3, R8 ;  /* 0x00000003ff024219 */ /* 0x000fe40000011608 */
[----:B------:R-:W-:Y:S02]  /*dd30*/  IADD3 R3, -R9, RZ, RZ ;  /* 0x000000ff09037210 */ /* 0x000fe40007ffe1ff */
[----:B------:R-:W-:-:S03]  /*dd40*/  IADD3 R2, -R2, RZ, RZ ;  /* 0x000000ff02027210 */ /* 0x000fc60007ffe1ff */
[----:B------:R-:W-:Y:S02]  /*dd50*/  IMAD R10, R10, R3, R7 ;  /* 0x000000030a0a7224 */ /* 0x000fe400078e0207 */
[----:B------:R-:W-:Y:S01]  /*dd60*/  IMAD R2, R13, R2, R9 ;  /* 0x000000020d027224 */ /* 0x000fe200078e0209 */
[----:B------:R-:W-:Y:S06]  /*dd70*/  BRA.DIV UR4, `(.L_x_86) ;  /* 0x0000001e043c7947 */ /* 0x000fec000b800000 */
[----:B------:R-:W-:-:S13]  /*dd80*/  ELECT P6, URZ, PT ;  /* 0x00000000003f782f */ /* 0x000fda00038c0000 */
.L_x_139:
[----:B------:R-:W-:Y:S01]  /*dd90*/  IADD3 R3, -R7, RZ, RZ ;  /* 0x000000ff07037210 */ /* 0x000fe20007ffe1ff */
[----:B------:R-:W-:Y:S04]  /*dda0*/  BSSY B1, `(.L_x_87) ;  /* 0x0000034000017945 */ /* 0x000fe80003800000 */
[----:B------:R-:W-:Y:S01]  /*ddb0*/  IMAD R3, R6, R3, R17 ;  /* 0x0000000306037224 */ /* 0x000fe200078e0211 */
[----:B------:R-:W-:-:S03]  /*ddc0*/  MOV R6, RZ ;  /* 0x000000ff00067202 */ /* 0x000fc60000000f00 */
[----:B------:R-:W-:Y:S01]  /*ddd0*/  IMAD.SHL.U32 R3, R3, 0x80, RZ ;  /* 0x0000008003037824 */ /* 0x000fe200078e00ff */
[----:B------:R-:W-:Y:S06]  /*dde0*/  @!P6 BRA `(.L_x_88) ;  /* 0x0000000000bce947 */ /* 0x000fec0003800000 */
[----:B------:R-:W1:Y:S01]  /*ddf0*/  S2R R7, SR_CgaCtaId ;  /* 0x0000000000077919 */ /* 0x000e620000008800 */
[----:B------:R-:W-:-:S04]  /*de00*/  MOV R6, 0x400 ;  /* 0x0000040000067802 */ /* 0x000fc80000000f00 */
[----:B-1----:R-:W-:Y:S02]  /*de10*/  LEA R9, R7, R6, 0x18 ;  /* 0x0000000607097211 */ /* 0x002fe400078ec0ff */
[----:B------:R-:W-:Y:S02]  /*de20*/  SHF.L.U32 R6, R5, 0x1f, RZ ;  /* 0x0000001f05067819 */ /* 0x000fe400000006ff */
[----:B------:R-:W-:-:S04]  /*de30*/  LEA R7, R0, R9, 0x3 ;  /* 0x0000000900077211 */ /* 0x000fc800078e18ff */
[----:B------:R-:W1:Y:S02]  /*de40*/  SYNCS.PHASECHK.TRANS64.TRYWAIT P2, [R7+URZ+0x4c460], R6 ;  /* 0x04c46006070075a7 */ /* 0x000e64000804017f */
[----:B-1----:R-:W-:Y:S05]  /*de50*/  @!P2 BRA `(.L_x_89) ;  /* 0x0000001c0024a947 */ /* 0x002fea0003800000 */
.L_x_140:
[----:B------:R-:W-:Y:S01]  /*de60*/  UPRMT UR4, UR17, 0x9910, URZ ;  /* 0x0000991011047896 */ /* 0x000fe2000800003f */
[----:B-1----:R-:W-:-:S03]  /*de70*/  @P1 MOV R6, 0x6000 ;  /* 0x0000600000061802 */ /* 0x002fc60000000f00 */
[----:B------:R-:W-:Y:S01]  /*de80*/  UISETP.NE.AND UP0, UPT, UR4, 0x2, UPT ;  /* 0x000000020400788c */ /* 0x000fe2000bf05270 */
[----:B------:R1:W-:Y:S05]  /*de90*/  @P1 SYNCS.ARRIVE.TRANS64 RZ, [R7+URZ+0x4c450], R6 ;  /* 0x04c4500607ff19a7 */ /* 0x0003ea000800003f */
[----:B------:R-:W-:-:S13]  /*dea0*/  PLOP3.LUT P2, PT, PT, PT, UP0, 0x80, 0x0 ;  /* 0x000000000000781c */ /* 0x000fda0003f4f008 */
[----:B-1----:R-:W-:Y:S05]  /*deb0*/  @P2 BRA `(.L_x_90) ;  /* 0x0000000000042947 */ /* 0x002fea0003800000 */
[----:B------:R-:W-:Y:S01]  /*dec0*/  BPT.TRAP 0x1 ;  /* 0x000000040000795c */ /* 0x000fe20000300000 */
.L_x_90:
[----:B------:R-:W-:Y:S05]  /*ded0*/  @P0 BRA `(.L_x_91) ;  /* 0x0000000000040947 */ /* 0x000fea0003800000 */
[----:B------:R-:W-:Y:S01]  /*dee0*/  BPT.TRAP 0x1 ;  /* 0x000000040000795c */ /* 0x000fe20000300000 */
.L_x_91:
[----:B------:R-:W-:Y:S01]  /*def0*/  R2UR UR5, R9 ;  /* 0x00000000090572ca */ /* 0x000fe200000e0000 */
[----:B------:R-:W-:Y:S01]  /*df00*/  UIADD3 UR4, UP0, UR18, 0xf0, URZ ;  /* 0x000000f012047890 */ /* 0x000fe2000ff1e03f */
[----:B------:R-:W-:Y:S01]  /*df10*/  R2UR UR8, R0 ;  /* 0x00000000000872ca */ /* 0x000fe200000e0000 */
[----:B------:R-:W-:Y:S01]  /*df20*/  UMOV UR10, URZ ;  /* 0x0000003f000a7c82 */ /* 0x000fe20008000000 */
[----:B------:R-:W-:Y:S01]  /*df30*/  R2UR UR9, R7 ;  /* 0x00000000070972ca */ /* 0x000fe200000e0000 */
[----:B------:R-:W-:Y:S01]  /*df40*/  UMOV UR6, 0x0 ;  /* 0x0000000000067882 */ /* 0x000fe20000000000 */
[----:B------:R-:W-:Y:S01]  /*df50*/  R2UR UR11, R3 ;  /* 0x00000000030b72ca */ /* 0x000fe200000e0000 */
[----:B------:R-:W-:Y:S01]  /*df60*/  UMOV UR7, 0x10000000 ;  /* 0x1000000000077882 */ /* 0x000fe20000000000 */
[----:B------:R-:W-:Y:S01]  /*df70*/  R2UR UR12, R10 ;  /* 0x000000000a0c72ca */ /* 0x000fe200000e0000 */
[----:B------:R-:W-:Y:S01]  /*df80*/  UMOV UR15, 0x40 ;  /* 0x00000040000f7882 */ /* 0x000fe20000000000 */
[----:B------:R-:W-:Y:S01]  /*df90*/  R2UR UR13, R2 ;  /* 0x00000000020d72ca */ /* 0x000fe200000e0000 */
[----:B------:R-:W-:-:S04]  /*dfa0*/  VIADD R0, R0, 0x1 ;  /* 0x0000000100007836 */ /* 0x000fc80000000000 */
[----:B------:R-:W-:Y:S01]  /*dfb0*/  UIMAD UR8, UR8, 0x6000, UR5 ;  /* 0x00006000080878a4 */ /* 0x000fe2000f8e0205 */
[C---:B------:R-:W-:Y:S01]  /*dfc0*/  ISETP.NE.AND P2, PT, R0.reuse, 0x2, PT ;  /* 0x000000020000780c */ /* 0x040fe20003f45270 */
[----:B------:R-:W-:Y:S02]  /*dfd0*/  UIADD3 UR9, UR9, 0x4c450, URZ ;  /* 0x0004c45009097890 */ /* 0x000fe4000fffe03f */
[----:B------:R-:W-:Y:S01]  /*dfe0*/  UIADD3.X UR5, URZ, UR19, URZ, UP0, !UPT ;  /* 0x000000133f057290 */ /* 0x000fe200087fe43f */
[----:B------:R-:W-:Y:S01]  /*dff0*/  SEL R6, RZ, 0x1, P2 ;  /* 0x00000001ff067807 */ /* 0x000fe20001000000 */
[----:B------:R-:W-:Y:S01]  /*e000*/  UIADD3 UR14, UR8, 0x2000, URZ ;  /* 0x00002000080e7890 */ /* 0x000fe2000fffe03f */
[----:B------:R-:W-:Y:S01]  /*e010*/  SEL R0, R0, RZ, P2 ;  /* 0x000000ff00007207 */ /* 0x000fe20001000000 */
[----:B------:R-:W-:Y:S01]  /*e020*/  UIADD3 UR16, UR8, 0x4000, URZ ;  /* 0x0000400008107890 */ /* 0x000fe2000fffe03f */
[----:B------:R-:W-:Y:S02]  /*e030*/  LOP3.LUT R5, R5, R6, RZ, 0x3c, !PT ;  /* 0x0000000605057212 */ /* 0x000fe400078e3cff */
[----:B------:R-:W-:-:S02]  /*e040*/  MOV R6, 0x40 ;  /* 0x0000004000067802 */ /* 0x000fc40000000f00 */
[----:B------:R1:W-:Y:S02]  /*e050*/  UTMALDG.4D [UR8], [UR4], desc[UR6] ;  /* 0x00000608040075b4 */ /* 0x0003e40008019000 */
[----:B-1----:R-:W-:Y:S01]  /*e060*/  UMOV UR8, UR14 ;  /* 0x0000000e00087c82 */ /* 0x002fe20008000000 */
[----:B------:R-:W-:Y:S01]  /*e070*/  UMOV UR10, UR15 ;  /* 0x0000000f000a7c82 */ /* 0x000fe20008000000 */
[----:B------:R-:W-:Y:S01]  /*e080*/  UMOV UR14, 0x80 ;  /* 0x00000080000e7882 */ /* 0x000fe20000000000 */
[----:B------:R1:W-:Y:S02]  /*e090*/  UTMALDG.4D [UR8], [UR4], desc[UR6] ;  /* 0x00000608040075b4 */ /* 0x0003e40008019000 */
[----:B-1----:R-:W-:Y:S01]  /*e0a0*/  UMOV UR8, UR16 ;  /* 0x0000001000087c82 */ /* 0x002fe20008000000 */
[----:B------:R-:W-:Y:S02]  /*e0b0*/  UMOV UR10, UR14 ;  /* 0x0000000e000a7c82 */ /* 0x000fe40008000000 */
[----:B------:R1:W-:Y:S02]  /*e0c0*/  UTMALDG.4D [UR8], [UR4], desc[UR6] ;  /* 0x00000608040075b4 */ /* 0x0003e40008019000 */
[----:B-1----:R-:W-:Y:S01]  /*e0d0*/  NOP ;  /* 0x0000000000007918 */ /* 0x002fe20000000000 */
.L_x_88:
[----:B------:R-:W-:Y:S05]  /*e0e0*/  BSYNC B1 ;  /* 0x0000000000017941 */ /* 0x000fea0003800000 */
.L_x_87:
[----:B------:R-:W-:Y:S01]  /*e0f0*/  LOP3.LUT P2, RZ, R4, 0xff, RZ, 0xc0, !PT ;  /* 0x000000ff04ff7812 */ /* 0x000fe2000784c0ff */
[----:B------:R-:W-:-:S12]  /*e100*/  BSSY B1, `(.L_x_92) ;  /* 0x0000009000017945 */ /* 0x000fd80003800000 */
[----:B------:R-:W-:Y:S05]  /*e110*/  @!P2 BRA `(.L_x_93) ;  /* 0x00000000001ca947 */ /* 0x000fea0003800000 */
[----:B------:R-:W1:Y:S01]  /*e120*/  S2R R7, SR_CgaCtaId ;  /* 0x0000000000077919 */ /* 0x000e620000008800 */
[----:B------:R-:W-:-:S04]  /*e130*/  MOV R4, 0x400 ;  /* 0x0000040000047802 */ /* 0x000fc80000000f00 */
[----:B-1----:R-:W-:Y:S02]  /*e140*/  LEA R7, R7, R4, 0x18 ;  /* 0x0000000407077211 */ /* 0x002fe400078ec0ff */
[----:B------:R-:W-:Y:S02]  /*e150*/  SHF.L.U32 R4, RZ, 0x1f, RZ ;  /* 0x0000001fff047819 */ /* 0x000fe400000006ff */
[----:B------:R1:W-:Y:S02]  /*e160*/  SYNCS.ARRIVE.TRANS64.A1T0 RZ, [R7+URZ+0x4c4b0], RZ ;  /* 0x04c4b0ff07ff79a7 */ /* 0x0003e4000810003f */
[----:B------:R-:W2:Y:S02]  /*e170*/  SYNCS.PHASECHK.TRANS64.TRYWAIT P2, [R7+URZ+0x4c4b0], R4 ;  /* 0x04c4b004070075a7 */ /* 0x000ea4000804017f */
[----:B-12---:R-:W-:Y:S05]  /*e180*/  @!P2 BRA `(.L_x_94) ;  /* 0x00000018006ca947 */ /* 0x006fea0003800000 */
.L_x_93:
[----:B------:R-:W-:Y:S05]  /*e190*/  BSYNC B1 ;  /* 0x0000000000017941 */ /* 0x000fea0003800000 */
.L_x_92:
[----:B------:R-:W-:Y:S04]  /*e1a0*/  BSSY B1, `(.L_x_95) ;  /* 0x0000032000017945 */ /* 0x000fe80003800000 */
[----:B------:R-:W-:Y:S05]  /*e1b0*/  @!P6 BRA `(.L_x_96) ;  /* 0x0000000000c0e947 */ /* 0x000fea0003800000 */
[----:B-1----:R-:W1:Y:S01]  /*e1c0*/  S2R R7, SR_CgaCtaId ;  /* 0x0000000000077919 */ /* 0x002e620000008800 */
[----:B------:R-:W-:Y:S02]  /*e1d0*/  MOV R4, 0x400 ;  /* 0x0000040000047802 */ /* 0x000fe40000000f00 */
[----:B------:R-:W-:Y:S02]  /*e1e0*/  SHF.L.U32 R9, R5, 0x1f, RZ ;  /* 0x0000001f05097819 */ /* 0x000fe400000006ff */
[----:B-1----:R-:W-:-:S04]  /*e1f0*/  LEA R7, R7, R4, 0x18 ;  /* 0x0000000407077211 */ /* 0x002fc800078ec0ff */
[----:B------:R-:W-:-:S04]  /*e200*/  LEA R4, R0, R7, 0x3 ;  /* 0x0000000700047211 */ /* 0x000fc800078e18ff */
[----:B------:R-:W1:Y:S02]  /*e210*/  SYNCS.PHASECHK.TRANS64.TRYWAIT P2, [R4+URZ+0x4c460], R9 ;  /* 0x04c46009040075a7 */ /* 0x000e64000804017f */
[----:B-1----:R-:W-:Y:S05]  /*e220*/  @!P2 BRA `(.L_x_97) ;  /* 0x000000180058a947 */ /* 0x002fea0003800000 */
.L_x_141:
[----:B------:R-:W-:Y:S01]  /*e230*/  UPRMT UR4, UR17, 0x9910, URZ ;  /* 0x0000991011047896 */ /* 0x000fe2000800003f */
[----:B-1----:R-:W-:-:S03]  /*e240*/  @P1 MOV R9, 0x6000 ;  /* 0x0000600000091802 */ /* 0x002fc60000000f00 */
[----:B------:R-:W-:Y:S01]  /*e250*/  UISETP.NE.AND UP0, UPT, UR4, 0x2, UPT ;  /* 0x000000020400788c */ /* 0x000fe2000bf05270 */
[----:B------:R1:W-:Y:S05]  /*e260*/  @P1 SYNCS.ARRIVE.TRANS64 RZ, [R4+URZ+0x4c450], R9 ;  /* 0x04c4500904ff19a7 */ /* 0x0003ea000800003f */
[----:B------:R-:W-:-:S13]  /*e270*/  PLOP3.LUT P2, PT, PT, PT, UP0, 0x80, 0x0 ;  /* 0x000000000000781c */ /* 0x000fda0003f4f008 */
[----:B-1----:R-:W-:Y:S05]  /*e280*/  @P2 BRA `(.L_x_98) ;  /* 0x0000000000042947 */ /* 0x002fea0003800000 */
[----:B------:R-:W-:Y:S01]  /*e290*/  BPT.TRAP 0x1 ;  /* 0x000000040000795c */ /* 0x000fe20000300000 */
.L_x_98:
[----:B------:R-:W-:Y:S05]  /*e2a0*/  @P0 BRA `(.L_x_99) ;  /* 0x0000000000040947 */ /* 0x000fea0003800000 */
[----:B------:R-:W-:Y:S01]  /*e2b0*/  BPT.TRAP 0x1 ;  /* 0x000000040000795c */ /* 0x000fe20000300000 */
.L_x_99:
        /* <DEDUP_REMOVED lines=11> */
[----:B------:R-:W-:Y:S01]  /*e370*/  VIADD R0, R0, 0x1 ;  /* 0x0000000100007836 */ /* 0x000fe20000000000 */
[----:B------:R-:W-:-:S04]  /*e380*/  R2UR UR13, R2 ;  /* 0x00000000020d72ca */ /* 0x000fc800000e0000 */
[C---:B------:R-:W-:Y:S01]  /*e390*/  ISETP.NE.AND P2, PT, R0.reuse, 0x2, PT ;  /* 0x000000020000780c */ /* 0x040fe20003f45270 */
[----:B------:R-:W-:Y:S02]  /*e3a0*/  UIADD3 UR11, UR11, UR9, URZ ;  /* 0x000000090b0b7290 */ /* 0x000fe4000fffe03f */
[----:B------:R-:W-:Y:S01]  /*e3b0*/  UIMAD UR8, UR8, 0x6000, UR5 ;  /* 0x00006000080878a4 */ /* 0x000fe2000f8e0205 */
[----:B------:R-:W-:Y:S01]  /*e3c0*/  SEL R2, RZ, 0x1, P2 ;  /* 0x00000001ff027807 */ /* 0x000fe20001000000 */
[----:B------:R-:W-:Y:S01]  /*e3d0*/  UIADD3 UR9, UR14, 0x4c450, URZ ;  /* 0x0004c4500e097890 */ /* 0x000fe2000fffe03f */
[----:B------:R-:W-:Y:S01]  /*e3e0*/  SEL R0, R0, RZ, P2 ;  /* 0x000000ff00007207 */ /* 0x000fe20001000000 */
[----:B------:R-:W-:Y:S01]  /*e3f0*/  UIADD3.X UR5, URZ, UR19, URZ, UP0, !UPT ;  /* 0x000000133f057290 */ /* 0x000fe200087fe43f */
[----:B------:R-:W-:Y:S01]  /*e400*/  LOP3.LUT R5, R5, R2, RZ, 0x3c, !PT ;  /* 0x0000000205057212 */ /* 0x000fe200078e3cff */
[----:B------:R-:W-:Y:S02]  /*e410*/  UIADD3 UR14, UR8, 0x2000, URZ ;  /* 0x00002000080e7890 */ /* 0x000fe4000fffe03f */
[----:B------:R-:W-:-:S05]  /*e420*/  UIADD3 UR16, UR8, 0x4000, URZ ;  /* 0x0000400008107890 */ /* 0x000fca000fffe03f */
        /* <DEDUP_REMOVED lines=8> */
[----:B--2---:R-:W-:Y:S01]  /*e4b0*/  NOP ;  /* 0x0000000000007918 */ /* 0x004fe20000000000 */
.L_x_96:
[----:B------:R-:W-:Y:S05]  /*e4c0*/  BSYNC B1 ;  /* 0x0000000000017941 */ /* 0x000fea0003800000 */
.L_x_95:
[----:B------:R-:W-:Y:S02]  /*e4d0*/  IADD3 R17, R17, UR20, RZ ;  /* 0x0000001411117c10 */ /* 0x000fe4000fffe0ff */
[----:B-1----:R-:W-:Y:S02]  /*e4e0*/  PRMT R4, RZ, 0x7610, R4 ;  /* 0x00007610ff047816 */ /* 0x002fe40000000004 */
[----:B------:R-:W-:-:S13]  /*e4f0*/  ISETP.GE.AND P2, PT, R17, UR21, PT ;  /* 0x0000001511007c0c */ /* 0x000fda000bf46270 */
[----:B------:R-:W-:Y:S05]  /*e500*/  @!P2 BRA `(.L_x_100) ;  /* 0xfffffff400b8a947 */ /* 0x000fea000383ffff */
[----:B------:R-:W-:Y:S05]  /*e510*/  BSYNC B0 ;  /* 0x0000000000007941 */ /* 0x000fea0003800000 */
.L_x_85:
[----:B------:R-:W-:Y:S05]  /*e520*/  EXIT ;  /* 0x000000000000794d */ /* 0x000fea0003800000 */
.L_x_84:
[----:B-1----:R-:W-:Y:S02]  /*e530*/  ULDC UR4, c[0x0][0xa00] ;  /* 0x0002800000047ab9 */ /* 0x002fe40000000800 */
[----:B------:R-:W-:-:S13]  /*e540*/  ISETP.GE.AND P0, PT, R17, UR4, PT ;  /* 0x0000000411007c0c */ /* 0x000fda000bf06270 */
[----:B------:R-:W-:Y:S05]  /*e550*/  @P0 EXIT ;  /* 0x000000000000094d */ /* 0x000fea0003800000 */
[----:B------:R-:W-:Y:S01]  /*e560*/  R2UR UR4, R18 ;  /* 0x00000000120472ca */ /* 0x000fe200000e0000 */
[----:B------:R-:W-:Y:S01]  /*e570*/  BSSY B0, `(.L_x_101) ;  /* 0x0000116000007945 */ /* 0x000fe20003800000 */
[----:B------:R-:W-:Y:S01]  /*e580*/  LOP3.LUT P0, RZ, R2, 0x1f, RZ, 0xc0, !PT ;  /* 0x0000001f02ff7812 */ /* 0x000fe2000780c0ff */
[----:B------:R-:W-:Y:S01]  /*e590*/  IMAD.MOV.U32 R4, RZ, RZ, 0x1 ;  /* 0x00000001ff047424 */ /* 0x000fe200078e00ff */
[----:B------:R-:W-:Y:S01]  /*e5a0*/  MOV R5, 0x1 ;  /* 0x0000000100057802 */ /* 0x000fe20000000f00 */
[----:B------:R-:W-:Y:S01]  /*e5b0*/  ULDC.64 UR16, c[0x0][0x198] ;  /* 0x0000660000107ab9 */ /* 0x000fe20000000a00 */
[----:B------:R-:W-:Y:S01]  /*e5c0*/  PLOP3.LUT P0, PT, P0, P2, PT, 0x2a, 0x0 ;  /* 0x000000000000781c */ /* 0x000fe20000704572 */
[----:B------:R-:W-:Y:S01]  /*e5d0*/  ULDC UR20, c[0x0][0xc] ;  /* 0x0000030000147ab9 */ /* 0x000fe20000000800 */
[----:B------:R-:W-:-:S05]  /*e5e0*/  MOV R0, RZ ;  /* 0x000000ff00007202 */ /* 0x000fca0000000f00 */
[----:B------:R-:W-:-:S12]  /*e5f0*/  ULOP3.LUT UR19, UR4, 0x2, URZ, 0xfc, !UPT ;  /* 0x0000000204137892 */ /* 0x000fd8000f8efc3f */
.L_x_129:
[----:B------:R-:W1:Y:S01]  /*e600*/  LDC R8, c[0x0][0xa04] ;  /* 0x00028100ff087b82 */ /* 0x000e620000000800 */
[----:B------:R-:W-:Y:S02]  /*e610*/  ULDC UR4, c[0x0][0x28c] ;  /* 0x0000a30000047ab9 */ /* 0x000fe40000000800 */
[----:B------:R-:W-:-:S04]  /*e620*/  UIADD3 UR4, UR4, 0x7f, URZ ;  /* 0x0000007f04047890 */ /* 0x000fc8000fffe03f */
[----:B------:R-:W-:Y:S01]  /*e630*/  USHF.R.S32.HI UR5, URZ, 0x1f, UR4 ;  /* 0x0000001f3f057899 */ /* 0x000fe20008011404 */
[----:B------:R-:W2:Y:S03]  /*e640*/  LDC R9, c[0x0][0xa10] ;  /* 0x00028400ff097b82 */ /* 0x000ea60000000800 */
[----:B------:R-:W-:-:S03]  /*e650*/  ULEA.HI UR5, UR5, UR4, URZ, 0x7 ;  /* 0x0000000405057291 */ /* 0x000fc6000f8f383f */
[----:B------:R-:W-:Y:S01]  /*e660*/  UMOV UR4, 0xffffffff ;  /* 0xffffffff00047882 */ /* 0x000fe20000000000 */
[----:B------:R-:W-:Y:S01]  /*e670*/  USHF.R.S32.HI UR5, URZ, 0x7, UR5 ;  /* 0x000000073f057899 */ /* 0x000fe20008011405 */
        /* <DEDUP_REMOVED lines=8> */
[----:B-1----:R-:W-:Y:S01]  /*e700*/  @P3 IMAD.HI.U32 R10, R17, R6, RZ ;  /* 0x00000006110a3227 */ /* 0x002fe200078e00ff */
[----:B------:R-:W-:-:S04]  /*e710*/  MOV R6, R17 ;  /* 0x0000001100067202 */ /* 0x000fc80000000f00 */
[----:B------:R-:W-:-:S04]  /*e720*/  @P3 SHF.R.U32.HI R6, RZ, R7, R10 ;  /* 0x00000007ff063219 */ /* 0x000fc8000001160a */
[----:B------:R-:W-:Y:S01]  /*e730*/  MOV R7, R6 ;  /* 0x0000000600077202 */ /* 0x000fe20000000f00 */
[----:B--2---:R-:W-:-:S05]  /*e740*/  @P4 IMAD.HI.U32 R10, R6, R11, RZ ;  /* 0x0000000b060a4227 */ /* 0x004fca00078e00ff */
[----:B---3--:R-:W-:-:S05]  /*e750*/  @P4 SHF.R.U32.HI R7, RZ, R13, R10 ;  /* 0x0000000dff074219 */ /* 0x008fca000001160a */
[----:B----4-:R-:W-:Y:S01]  /*e760*/  @P5 IMAD.HI.U32 R10, R7, R2, RZ ;  /* 0x00000002070a5227 */ /* 0x010fe200078e00ff */
[----:B------:R-:W-:-:S04]  /*e770*/  MOV R2, R7 ;  /* 0x0000000700027202 */ /* 0x000fc80000000f00 */
[----:B------:R-:W-:Y:S02]  /*e780*/  @P5 SHF.R.U32.HI R2, RZ, R3, R10 ;  /* 0x00000003ff025219 */ /* 0x000fe4000001160a */
[----:B------:R-:W-:-:S03]  /*e790*/  IADD3 R3, -R7, RZ, RZ ;  /* 0x000000ff07037210 */ /* 0x000fc60007ffe1ff */
[----:B------:R-:W-:Y:S02]  /*e7a0*/  IMAD.MOV R2, RZ, RZ, -R2 ;  /* 0x000000ffff027224 */ /* 0x000fe400078e0a02 */
[----:B------:R-:W-:Y:S01]  /*e7b0*/  IMAD R3, R9, R3, R6 ;  /* 0x0000000309037224 */ /* 0x000fe200078e0206 */
[----:B------:R-:W-:Y:S01]  /*e7c0*/  IADD3 R6, -R6, RZ, RZ ;  /* 0x000000ff06067210 */ /* 0x000fe20007ffe1ff */
[----:B------:R-:W-:-:S04]  /*e7d0*/  IMAD R2, R12, R2, R7 ;  /* 0x000000020c027224 */ /* 0x000fc800078e0207 */
[----:B------:R-:W-:-:S05]  /*e7e0*/  IMAD R8, R8, R6, R17 ;  /* 0x0000000608087224 */ /* 0x000fca00078e0211 */
[----:B------:R-:W-:-:S04]  /*e7f0*/  LEA R8, R8, 0xff, 0x7 ;  /* 0x000000ff08087811 */ /* 0x000fc800078e38ff */
[----:B------:R-:W-:-:S04]  /*e800*/  SHF.R.S32.HI R7, RZ, 0x1f, R8 ;  /* 0x0000001fff077819 */ /* 0x000fc80000011408 */
[----:B------:R-:W-:-:S04]  /*e810*/  LEA.HI R7, R7, R8, RZ, 0x7 ;  /* 0x0000000807077211 */ /* 0x000fc800078f38ff */
[----:B------:R-:W-:-:S04]  /*e820*/  SHF.R.S32.HI R6, RZ, 0x7, R7 ;  /* 0x00000007ff067819 */ /* 0x000fc80000011407 */
[----:B------:R-:W-:Y:S01]  /*e830*/  VIMNMX R6, R6, UR5, PT ;  /* 0x0000000506067c48 */ /* 0x000fe2000bfe0100 */
[----:B------:R-:W-:Y:S06]  /*e840*/  BRA.DIV UR4, `(.L_x_102) ;  /* 0x0000001204e47947 */ /* 0x000fec000b800000 */
[----:B------:R-:W-:-:S13]  /*e850*/  ELECT P6, URZ, PT ;  /* 0x00000000003f782f */ /* 0x000fda00038c0000 */
.L_x_144:
[----:B------:R-:W-:Y:S01]  /*e860*/  ISETP.GT.AND P3, PT, R6, RZ, P6 ;  /* 0x000000ff0600720c */ /* 0x000fe20003764270 */
[----:B------:R-:W-:-:S12]  /*e870*/  BSSY B1, `(.L_x_103) ;  /* 0x0000031000017945 */ /* 0x000fd80003800000 */
[----:B------:R-:W-:Y:S05]  /*e880*/  @!P3 BRA `(.L_x_104) ;  /* 0x0000000000bcb947 */ /* 0x000fea0003800000 */
[----:B------:R-:W1:Y:S01]  /*e890*/  S2R R8, SR_CgaCtaId ;  /* 0x0000000000087919 */ /* 0x000e620000008800 */
[----:B------:R-:W-:-:S04]  /*e8a0*/  MOV R7, 0x400 ;  /* 0x0000040000077802 */ /* 0x000fc80000000f00 */
[----:B-1----:R-:W-:Y:S02]  /*e8b0*/  LEA R9, R8, R7, 0x18 ;  /* 0x0000000708097211 */ /* 0x002fe400078ec0ff */
[----:B------:R-:W-:Y:S02]  /*e8c0*/  SHF.L.U32 R7, R4, 0x1f, RZ ;  /* 0x0000001f04077819 */ /* 0x000fe400000006ff */
[----:B------:R-:W-:-:S04]  /*e8d0*/  LEA R8, R0, R9, 0x3 ;  /* 0x0000000900087211 */ /* 0x000fc800078e18ff */
[----:B------:R-:W1:Y:S02]  /*e8e0*/  SYNCS.PHASECHK.TRANS64.TRYWAIT P4, [R8+URZ+0x4c428], R7 ;  /* 0x04c42807080075a7 */ /* 0x000e64000808017f */
[----:B-1----:R-:W-:Y:S05]  /*e8f0*/  @!P4 BRA `(.L_x_105) ;  /* 0x0000001000d8c947 */ /* 0x002fea0003800000 */
.L_x_145:
[----:B------:R-:W-:Y:S01]  /*e900*/  UPRMT UR4, UR19, 0x9910, URZ ;  /* 0x0000991013047896 */ /* 0x000fe2000800003f */
[----:B-1----:R-:W-:-:S03]  /*e910*/  @P2 IMAD.MOV.U32 R7, RZ, RZ, 0xc000 ;  /* 0x0000c000ff072424 */ /* 0x002fc600078e00ff */
[----:B------:R-:W-:Y:S01]  /*e920*/  UISETP.NE.AND UP0, UPT, UR4, 0x2, UPT ;  /* 0x000000020400788c */ /* 0x000fe2000bf05270 */
[----:B------:R1:W-:Y:S05]  /*e930*/  @P2 SYNCS.ARRIVE.TRANS64 RZ, [R8+URZ+0x4c400], R7 ;  /* 0x04c4000708ff29a7 */ /* 0x0003ea000800003f */
[----:B------:R-:W-:-:S13]  /*e940*/  PLOP3.LUT P4, PT, PT, PT, UP0, 0x80, 0x0 ;  /* 0x000000000000781c */ /* 0x000fda0003f8f008 */
[----:B-1----:R-:W-:Y:S05]  /*e950*/  @P4 BRA `(.L_x_106) ;  /* 0x0000000000044947 */ /* 0x002fea0003800000 */
[----:B------:R-:W-:Y:S01]  /*e960*/  BPT.TRAP 0x1 ;  /* 0x000000040000795c */ /* 0x000fe20000300000 */
.L_x_106:
[----:B------:R-:W-:Y:S05]  /*e970*/  @P0 BRA `(.L_x_107) ;  /* 0x0000000000040947 */ /* 0x000fea0003800000 */
[----:B------:R-:W-:Y:S01]  /*e980*/  BPT.TRAP 0x1 ;  /* 0x000000040000795c */ /* 0x000fe20000300000 */
.L_x_107:
[----:B------:R-:W-:Y:S01]  /*e990*/  IMAD R9, R0, 0xc000, R9 ;  /* 0x0000c00000097824 */ /* 0x000fe200078e0209 */
[----:B------:R-:W-:Y:S01]  /*e9a0*/  R2UR UR9, R8 ;  /* 0x00000000080972ca */ /* 0x000fe200000e0000 */
[----:B------:R-:W-:Y:S01]  /*e9b0*/  UIADD3 UR4, UP0, UR16, 0x1f0, URZ ;  /* 0x000001f010047890 */ /* 0x000fe2000ff1e03f */
[----:B------:R-:W-:Y:S01]  /*e9c0*/  R2UR UR12, R3 ;  /* 0x00000000030c72ca */ /* 0x000fe200000e0000 */
[----:B------:R-:W-:Y:S01]  /*e9d0*/  UMOV UR10, URZ ;  /* 0x0000003f000a7c82 */ /* 0x000fe20008000000 */
[----:B------:R-:W-:Y:S01]  /*e9e0*/  R2UR UR8, R9 ;  /* 0x00000000090872ca */ /* 0x000fe200000e0000 */
[----:B------:R-:W-:Y:S01]  /*e9f0*/  UIADD3.X UR5, URZ, UR17, URZ, UP0, !UPT ;  /* 0x000000113f057290 */ /* 0x000fe200087fe43f */
[----:B------:R-:W-:Y:S01]  /*ea00*/  R2UR UR13, R2 ;  /* 0x00000000020d72ca */ /* 0x000fe200000e0000 */
[----:B------:R-:W-:Y:S01]  /*ea10*/  UMOV UR6, 0x0 ;  /* 0x0000000000067882 */ /* 0x000fe20000000000 */
[----:B------:R-:W-:Y:S01]  /*ea20*/  UMOV UR7, 0x10000000 ;  /* 0x1000000000077882 */ /* 0x000fe20000000000 */
[----:B------:R-:W-:Y:S01]  /*ea30*/  UMOV UR11, URZ ;  /* 0x0000003f000b7c82 */ /* 0x000fe20008000000 */
[----:B------:R-:W-:Y:S01]  /*ea40*/  UMOV UR21, 0x40 ;  /* 0x0000004000157882 */ /* 0x000fe20000000000 */
[----:B------:R-:W-:-:S02]  /*ea50*/  IADD3 R0, R0, 0x1, RZ ;  /* 0x0000000100007810 */ /* 0x000fc40007ffe0ff */
[----:B------:R-:W-:Y:S02]  /*ea60*/  UIADD3 UR9, UR9, 0x4c400, URZ ;  /* 0x0004c40009097890 */ /* 0x000fe4000fffe03f */
[C---:B------:R-:W-:Y:S02]  /*ea70*/  ISETP.NE.AND P4, PT, R0.reuse, 0x5, PT ;  /* 0x000000050000780c */ /* 0x040fe40003f85270 */
[----:B------:R-:W-:Y:S02]  /*ea80*/  UIADD3 UR14, UR8, 0xc000, URZ ;  /* 0x0000c000080e7890 */ /* 0x000fe4000fffe03f */
[----:B------:R-:W-:Y:S01]  /*ea90*/  UIADD3 UR15, UR8, 0x10000, URZ ;  /* 0x00010000080f7890 */ /* 0x000fe2000fffe03f */
[----:B------:R-:W-:Y:S01]  /*eaa0*/  SEL R7, RZ, 0x1, P4 ;  /* 0x00000001ff077807 */ /* 0x000fe20002000000 */
[----:B------:R-:W-:Y:S01]  /*eab0*/  UIADD3 UR18, UR8, 0x14000, URZ ;  /* 0x0001400008127890 */ /* 0x000fe2000fffe03f */
[----:B------:R-:W-:Y:S02]  /*eac0*/  SEL R0, R0, RZ, P4 ;  /* 0x000000ff00007207 */ /* 0x000fe40002000000 */
[----:B------:R-:W-:Y:S01]  /*ead0*/  UMOV UR8, UR14 ;  /* 0x0000000e00087c82 */ /* 0x000fe20008000000 */
[----:B------:R-:W-:Y:S01]  /*eae0*/  UMOV UR14, 0x80 ;  /* 0x00000080000e7882 */ /* 0x000fe20000000000 */
[----:B------:R1:W-:Y:S01]  /*eaf0*/  UTMALDG.4D [UR8], [UR4], desc[UR6] ;  /* 0x00000608040075b4 */ /* 0x0003e20008019000 */
[----:B------:R-:W-:Y:S01]  /*eb00*/  LOP3.LUT R4, R4, R7, RZ, 0x3c, !PT ;  /* 0x0000000704047212 */ /* 0x000fe200078e3cff */
[----:B-1----:R-:W-:Y:S01]  /*eb10*/  UMOV UR8, UR15 ;  /* 0x0000000f00087c82 */ /* 0x002fe20008000000 */
[----:B------:R-:W-:-:S02]  /*eb20*/  UMOV UR10, UR21 ;  /* 0x00000015000a7c82 */ /* 0x000fc40008000000 */
[----:B------:R1:W-:Y:S02]  /*eb30*/  UTMALDG.4D [UR8], [UR4], desc[UR6] ;  /* 0x00000608040075b4 */ /* 0x0003e40008019000 */
[----:B-1----:R-:W-:Y:S01]  /*eb40*/  UMOV UR8, UR18 ;  /* 0x0000001200087c82 */ /* 0x002fe20008000000 */
[----:B------:R-:W-:Y:S02]  /*eb50*/  UMOV UR10, UR14 ;  /* 0x0000000e000a7c82 */ /* 0x000fe40008000000 */
[----:B------:R1:W-:Y:S02]  /*eb60*/  UTMALDG.4D [UR8], [UR4], desc[UR6] ;  /* 0x00000608040075b4 */ /* 0x0003e40008019000 */
[----:B-1----:R-:W-:Y:S01]  /*eb70*/  NOP ;  /* 0x0000000000007918 */ /* 0x002fe20000000000 */
.L_x_104:
[----:B------:R-:W-:Y:S05]  /*eb80*/  BSYNC B1 ;  /* 0x0000000000017941 */ /* 0x000fea0003800000 */
.L_x_103:
        /* <DEDUP_REMOVED lines=10> */
.L_x_109:
[----:B------:R-:W-:Y:S05]  /*ec30*/  BSYNC B1 ;  /* 0x0000000000017941 */ /* 0x000fea0003800000 */
.L_x_108:
[----:B------:R-:W-:Y:S01]  /*ec40*/  BSSY B1, `(.L_x_111) ;  /* 0x0000033000017945 */ /* 0x000fe20003800000 */
[----:B------:R-:W-:-:S03]  /*ec50*/  MOV R9, RZ ;  /* 0x000000ff00097202 */ /* 0x000fc60000000f00 */
[----:B------:R-:W-:Y:S05]  /*ec60*/  @!P3 BRA `(.L_x_112) ;  /* 0x0000000000c0b947 */ /* 0x000fea0003800000 */
[----:B-1----:R-:W1:Y:S01]  /*ec70*/  S2R R8, SR_CgaCtaId ;  /* 0x0000000000087919 */ /* 0x002e620000008800 */
[----:B------:R-:W-:-:S04]  /*ec80*/  MOV R5, 0x400 ;  /* 0x0000040000057802 */ /* 0x000fc80000000f00 */
[----:B-1----:R-:W-:Y:S02]  /*ec90*/  LEA R5, R8, R5, 0x18 ;  /* 0x0000000508057211 */ /* 0x002fe400078ec0ff */
[----:B------:R-:W-:Y:S02]  /*eca0*/  SHF.L.U32 R8, R4, 0x1f, RZ ;  /* 0x0000001f04087819 */ /* 0x000fe400000006ff */
[----:B------:R-:W-:-:S04]  /*ecb0*/  LEA R7, R0, R5, 0x3 ;  /* 0x0000000500077211 */ /* 0x000fc800078e18ff */
[----:B------:R-:W1:Y:S02]  /*ecc0*/  SYNCS.PHASECHK.TRANS64.TRYWAIT P3, [R7+URZ+0x4c428], R8 ;  /* 0x04c42808070075a7 */ /* 0x000e64000806017f */
[----:B-1----:R-:W-:Y:S05]  /*ecd0*/  @!P3 BRA `(.L_x_113) ;  /* 0x000000100008b947 */ /* 0x002fea0003800000 */
.L_x_146:
[----:B------:R-:W-:Y:S01]  /*ece0*/  UPRMT UR4, UR19, 0x9910, URZ ;  /* 0x0000991013047896 */ /* 0x000fe2000800003f */
[----:B-1----:R-:W-:-:S03]  /*ecf0*/  @P2 IMAD.MOV.U32 R8, RZ, RZ, 0xc000 ;  /* 0x0000c000ff082424 */ /* 0x002fc600078e00ff */
[----:B------:R-:W-:Y:S01]  /*ed00*/  UISETP.NE.AND UP0, UPT, UR4, 0x2, UPT ;  /* 0x000000020400788c */ /* 0x000fe2000bf05270 */
[----:B------:R1:W-:Y:S05]  /*ed10*/  @P2 SYNCS.ARRIVE.TRANS64 RZ, [R7+URZ+0x4c400], R8 ;  /* 0x04c4000807ff29a7 */ /* 0x0003ea000800003f */
[----:B------:R-:W-:-:S13]  /*ed20*/  PLOP3.LUT P3, PT, PT, PT, UP0, 0x80, 0x0 ;  /* 0x000000000000781c */ /* 0x000fda0003f6f008 */
[----:B-1----:R-:W-:Y:S05]  /*ed30*/  @P3 BRA `(.L_x_114) ;  /* 0x0000000000043947 */ /* 0x002fea0003800000 */
[----:B------:R-:W-:Y:S01]  /*ed40*/  BPT.TRAP 0x1 ;  /* 0x000000040000795c */ /* 0x000fe20000300000 */
.L_x_114:
[----:B------:R-:W-:Y:S05]  /*ed50*/  @P0 BRA `(.L_x_115) ;  /* 0x0000000000040947 */ /* 0x000fea0003800000 */
[----:B------:R-:W-:Y:S01]  /*ed60*/  BPT.TRAP 0x1 ;  /* 0x000000040000795c */ /* 0x000fe20000300000 */
.L_x_115:
        /* <DEDUP_REMOVED lines=13> */
[----:B------:R-:W-:Y:S01]  /*ee40*/  UIADD3 UR9, UR9, 0x4c400, URZ ;  /* 0x0004c40009097890 */ /* 0x000fe2000fffe03f */
[----:B------:R-:W-:Y:S02]  /*ee50*/  MOV R9, 0x1 ;  /* 0x0000000100097802 */ /* 0x000fe40000000f00 */
[C---:B------:R-:W-:Y:S01]  /*ee60*/  ISETP.NE.AND P3, PT, R0.reuse, 0x5, PT ;  /* 0x000000050000780c */ /* 0x040fe20003f65270 */
        /* <DEDUP_REMOVED lines=15> */
[----:B--2---:R-:W-:Y:S01]  /*ef60*/  NOP ;  /* 0x0000000000007918 */ /* 0x004fe20000000000 */
.L_x_112:
[----:B------:R-:W-:Y:S05]  /*ef70*/  BSYNC B1 ;  /* 0x0000000000017941 */ /* 0x000fea0003800000 */
.L_x_111:
[----:B------:R-:W-:Y:S01]  /*ef80*/  ISETP.GE.AND P3, PT, R6, 0x2, PT ;  /* 0x000000020600780c */ /* 0x000fe20003f66270 */
[----:B------:R-:W-:-:S12]  /*ef90*/  BSSY B1, `(.L_x_116) ;  /* 0x000006e000017945 */ /* 0x000fd80003800000 */
[----:B------:R-:W-:Y:S05]  /*efa0*/  @!P3 BRA `(.L_x_117) ;  /* 0x0000000400b0b947 */ /* 0x000fea0003800000 */
[----:B------:R-:W-:-:S07]  /*efb0*/  SHF.L.U32 R6, R6, 0x1, RZ ;  /* 0x0000000106067819 */ /* 0x000fce00000006ff */
.L_x_128:
[----:B------:R-:W-:Y:S04]  /*efc0*/  BSSY B2, `(.L_x_118) ;  /* 0x0000032000027945 */ /* 0x000fe80003800000 */
[----:B------:R-:W-:Y:S05]  /*efd0*/  @!P6 BRA `(.L_x_119) ;  /* 0x0000000000c0e947 */ /* 0x000fea0003800000 */
[----:B-1----:R-:W1:Y:S01]  /*efe0*/  S2R R8, SR_CgaCtaId ;  /* 0x0000000000087919 */ /* 0x002e620000008800 */
[----:B------:R-:W-:-:S04]  /*eff0*/  MOV R5, 0x400 ;  /* 0x0000040000057802 */ /* 0x000fc80000000f00 */
[----:B-1----:R-:W-:Y:S02]  /*f000*/  LEA R5, R8, R5, 0x18 ;  /* 0x0000000508057211 */ /* 0x002fe400078ec0ff */
[----:B------:R-:W-:-:S03]  /*f010*/  SHF.L.U32 R8, R4, 0x1f, RZ ;  /* 0x0000001f04087819 */ /* 0x000fc600000006ff */
[----:B------:R-:W-:-:S04]  /*f020*/  IMAD R7, R0, 0x8, R5 ;  /* 0x0000000800077824 */ /* 0x000fc800078e0205 */
[----:B------:R-:W1:Y:S02]  /*f030*/  SYNCS.PHASECHK.TRANS64.TRYWAIT P3, [R7+URZ+0x4c428], R8 ;  /* 0x04c42808070075a7 */ /* 0x000e64000806017f */
[----:B-1----:R-:W-:Y:S05]  /*f040*/  @!P3 BRA `(.L_x_120) ;  /* 0x0000000c0040b947 */ /* 0x002fea0003800000 */
.L_x_147:
[----:B------:R-:W-:Y:S01]  /*f050*/  UPRMT UR4, UR19, 0x9910, URZ ;  /* 0x0000991013047896 */ /* 0x000fe2000800003f */
[----:B-1----:R-:W-:-:S03]  /*f060*/  @P2 MOV R8, 0xc000 ;  /* 0x0000c00000082802 */ /* 0x002fc60000000f00 */
[----:B------:R-:W-:Y:S01]  /*f070*/  UISETP.NE.AND UP0, UPT, UR4, 0x2, UPT ;  /* 0x000000020400788c */ /* 0x000fe2000bf05270 */
[----:B------:R1:W-:Y:S05]  /*f080*/  @P2 SYNCS.ARRIVE.TRANS64 RZ, [R7+URZ+0x4c400], R8 ;  /* 0x04c4000807ff29a7 */ /* 0x0003ea000800003f */
[----:B------:R-:W-:-:S13]  /*f090*/  PLOP3.LUT P3, PT, PT, PT, UP0, 0x80, 0x0 ;  /* 0x000000000000781c */ /* 0x000fda0003f6f008 */
[----:B-1----:R-:W-:Y:S05]  /*f0a0*/  @P3 BRA `(.L_x_121) ;  /* 0x0000000000043947 */ /* 0x002fea0003800000 */
[----:B------:R-:W-:Y:S01]  /*f0b0*/  BPT.TRAP 0x1 ;  /* 0x000000040000795c */ /* 0x000fe20000300000 */
.L_x_121:
[----:B------:R-:W-:Y:S05]  /*f0c0*/  @P0 BRA `(.L_x_122) ;  /* 0x0000000000040947 */ /* 0x000fea0003800000 */
[----:B------:R-:W-:Y:S01]  /*f0d0*/  BPT.TRAP 0x1 ;  /* 0x000000040000795c */ /* 0x000fe20000300000 */
.L_x_122:
        /* <DEDUP_REMOVED lines=9> */
[----:B------:R-:W-:Y:S01]  /*f170*/  R2UR UR13, R2 ;  /* 0x00000000020d72ca */ /* 0x000fe200000e0000 */
[----:B------:R-:W-:Y:S01]  /*f180*/  UMOV UR7, 0x10000000 ;  /* 0x1000000000077882 */ /* 0x000fe20000000000 */
[----:B------:R-:W-:Y:S01]  /*f190*/  UMOV UR18, 0x40 ;  /* 0x0000004000127882 */ /* 0x000fe20000000000 */
[----:B------:R-:W-:-:S02]  /*f1a0*/  IADD3 R0, R0, 0x1, RZ ;  /* 0x0000000100007810 */ /* 0x000fc40007ffe0ff */
[----:B------:R-:W-:Y:S02]  /*f1b0*/  UIADD3 UR9, UR9, 0x4c400, URZ ;  /* 0x0004c40009097890 */ /* 0x000fe4000fffe03f */
[----:B------:R-:W-:Y:S01]  /*f1c0*/  USHF.L.U32 UR11, UR11, 0x7, URZ ;  /* 0x000000070b0b7899 */ /* 0x000fe2000800063f */
        /* <DEDUP_REMOVED lines=17> */
.L_x_119:
[----:B------:R-:W-:Y:S05]  /*f2e0*/  BSYNC B2 ;  /* 0x0000000000027941 */ /* 0x000fea0003800000 */
.L_x_118:
[----:B------:R-:W-:Y:S01]  /*f2f0*/  ISETP.LT.OR P3, PT, R6, 0x4, !P6 ;  /* 0x000000040600780c */ /* 0x000fe20007761670 */
[----:B------:R-:W-:-:S12]  /*f300*/  BSSY B2, `(.L_x_123) ;  /* 0x0000033000027945 */ /* 0x000fd80003800000 */
[----:B------:R-:W-:Y:S05]  /*f310*/  @P3 BRA `(.L_x_124) ;  /* 0x0000000000c43947 */ /* 0x000fea0003800000 */
[----:B-1----:R-:W1:Y:S01]  /*f320*/  S2R R8, SR_CgaCtaId ;  /* 0x0000000000087919 */ /* 0x002e620000008800 */
[----:B------:R-:W-:-:S04]  /*f330*/  MOV R5, 0x400 ;  /* 0x0000040000057802 */ /* 0x000fc80000000f00 */
[----:B-1----:R-:W-:Y:S02]  /*f340*/  LEA R5, R8, R5, 0x18 ;  /* 0x0000000508057211 */ /* 0x002fe400078ec0ff */
[----:B------:R-:W-:Y:S02]  /*f350*/  SHF.L.U32 R8, R4, 0x1f, RZ ;  /* 0x0000001f04087819 */ /* 0x000fe400000006ff */
[----:B------:R-:W-:-:S04]  /*f360*/  LEA R7, R0, R5, 0x3 ;  /* 0x0000000500077211 */ /* 0x000fc800078e18ff */
[----:B------:R-:W1:Y:S02]  /*f370*/  SYNCS.PHASECHK.TRANS64.TRYWAIT P3, [R7+URZ+0x4c428], R8 ;  /* 0x04c42808070075a7 */ /* 0x000e64000806017f */
[----:B-1----:R-:W-:Y:S05]  /*f380*/  @!P3 BRA `(.L_x_125) ;  /* 0x000000080084b947 */ /* 0x002fea0003800000 */
.L_x_148:
[----:B------:R-:W-:Y:S01]  /*f390*/  UPRMT UR4, UR19, 0x9910, URZ ;  /* 0x0000991013047896 */ /* 0x000fe2000800003f */
[----:B-1----:R-:W-:-:S03]  /*f3a0*/  @P1 IMAD.MOV.U32 R8, RZ, RZ, 0xc000 ;  /* 0x0000c000ff081424 */ /* 0x002fc600078e00ff */
[----:B------:R-:W-:Y:S01]  /*f3b0*/  UISETP.NE.AND UP0, UPT, UR4, 0x2, UPT ;  /* 0x000000020400788c */ /* 0x000fe2000bf05270 */
[----:B------:R1:W-:Y:S05]  /*f3c0*/  @P1 SYNCS.ARRIVE.TRANS64 RZ, [R7+URZ+0x4c400], R8 ;  /* 0x04c4000807ff19a7 */ /* 0x0003ea000800003f */
[----:B------:R-:W-:-:S13]  /*f3d0*/  PLOP3.LUT P3, PT, PT, PT, UP0, 0x80, 0x0 ;  /* 0x000000000000781c */ /* 0x000fda0003f6f008 */
[----:B-1----:R-:W-:Y:S05]  /*f3e0*/  @P3 BRA `(.L_x_126) ;  /* 0x0000000000043947 */ /* 0x002fea0003800000 */
[----:B------:R-:W-:Y:S01]  /*f3f0*/  BPT.TRAP 0x1 ;  /* 0x000000040000795c */ /* 0x000fe20000300000 */
.L_x_126:
[----:B------:R-:W-:Y:S05]  /*f400*/  @P0 BRA `(.L_x_127) ;  /* 0x0000000000040947 */ /* 0x000fea0003800000 */
[----:B------:R-:W-:Y:S01]  /*f410*/  BPT.TRAP 0x1 ;  /* 0x000000040000795c */ /* 0x000fe20000300000 */
.L_x_127:
        /* <DEDUP_REMOVED lines=13> */
[----:B------:R-:W-:Y:S01]  /*f4f0*/  UIADD3 UR9, UR9, 0x4c400, URZ ;  /* 0x0004c40009097890 */ /* 0x000fe2000fffe03f */
[----:B------:R-:W-:Y:S01]  /*f500*/  IADD3 R9, R9, 0x1, RZ ;  /* 0x0000000109097810 */ /* 0x000fe20007ffe0ff */
        /* <DEDUP_REMOVED lines=18> */
.L_x_124:
[----:B------:R-:W-:Y:S05]  /*f630*/  BSYNC B2 ;  /* 0x0000000000027941 */ /* 0x000fea0003800000 */
.L_x_123:
[C---:B------:R-:W-:Y:S02]  /*f640*/  ISETP.GT.AND P3, PT, R6.reuse, 0x4, PT ;  /* 0x000000040600780c */ /* 0x040fe40003f64270 */
[----:B------:R-:W-:-:S11]  /*f650*/  IADD3 R6, R6, -0x2, RZ ;  /* 0xfffffffe06067810 */ /* 0x000fd60007ffe0ff */
[----:B------:R-:W-:Y:S05]  /*f660*/  @P3 BRA `(.L_x_128) ;  /* 0xfffffff800543947 */ /* 0x000fea000383ffff */
.L_x_117:
[----:B------:R-:W-:Y:S05]  /*f670*/  BSYNC B1 ;  /* 0x0000000000017941 */ /* 0x000fea0003800000 */
.L_x_116:
[----:B------:R-:W-:Y:S01]  /*f680*/  VIADD R17, R17, UR20 ;  /* 0x0000001411117c36 */ /* 0x000fe20008000000 */
[----:B------:R-:W-:Y:S01]  /*f690*/  ULDC UR4, c[0x0][0xa00] ;  /* 0x0002800000047ab9 */ /* 0x000fe20000000800 */
[----:B-1----:R-:W-:-:S03]  /*f6a0*/  PRMT R5, RZ, 0x7610, R5 ;  /* 0x00007610ff057816 */ /* 0x002fc60000000005 */
[----:B------:R-:W-:-:S13]  /*f6b0*/  ISETP.GE.AND P3, PT, R17, UR4, PT ;  /* 0x0000000411007c0c */ /* 0x000fda000bf66270 */
[----:B------:R-:W-:Y:S05]  /*f6c0*/  @!P3 BRA `(.L_x_129) ;  /* 0xffffffec00ccb947 */ /* 0x000fea000383ffff */
[----:B------:R-:W-:Y:S05]  /*f6d0*/  BSYNC B0 ;  /* 0x0000000000007941 */ /* 0x000fea0003800000 */
.L_x_101:
[----:B------:R-:W-:Y:S05]  /*f6e0*/  EXIT ;  /* 0x000000000000794d */ /* 0x000fea0003800000 */
.L_x_17:
[----:B-1----:R-:W-:-:S04]  /*f6f0*/  MOV R3, UR4 ;  /* 0x0000000400037c02 */ /* 0x002fc80008000f00 */
[----:B------:R1:W2:Y:S03]  /*f700*/  SYNCS.PHASECHK.TRANS64.TRYWAIT P1, [R3+URZ+0x4c450], R0 ;  /* 0x04c45000030075a7 */ /* 0x0002a6000802017f */
[----:B--2---:R-:W-:Y:S05]  /*f710*/  @!P1 NANOSLEEP.SYNCS 0x989680 ;  /* 0x009896800000995d */ /* 0x004fea0003900000 */
[----:B------:R-:W2:Y:S02]  /*f720*/  @!P1 SYNCS.PHASECHK.TRANS64 P1, [R3+URZ+0x4c450], R0 ;  /* 0x04c45000030095a7 */ /* 0x000ea4000802007f */
[----:B--2---:R-:W-:Y:S05]  /*f730*/  @!P1 BRA `(.L_x_17) ;  /* 0xfffffffc00ec9947 */ /* 0x004fea000383ffff */
[----:B------:R-:W-:Y:S05]  /*f740*/  BRA `(.L_x_130) ;  /* 0xffffff1c00747947 */ /* 0x000fea000383ffff */
.L_x_19:
[----:B-1----:R-:W-:-:S04]  /*f750*/  MOV R6, UR5 ;  /* 0x0000000500067c02 */ /* 0x002fc80008000f00 */
[----:B------:R1:W2:Y:S03]  /*f760*/  SYNCS.PHASECHK.TRANS64.TRYWAIT P1, [R6+URZ+0x4c400], R3 ;  /* 0x04c40003060075a7 */ /* 0x0002a6000802017f */
[----:B--2---:R-:W-:Y:S05]  /*f770*/  @!P1 NANOSLEEP.SYNCS 0x989680 ;  /* 0x009896800000995d */ /* 0x004fea0003900000 */
[----:B------:R-:W2:Y:S02]  /*f780*/  @!P1 SYNCS.PHASECHK.TRANS64 P1, [R6+URZ+0x4c400], R3 ;  /* 0x04c40003060095a7 */ /* 0x000ea4000802007f */
[----:B--2---:R-:W-:Y:S05]  /*f790*/  @!P1 BRA `(.L_x_19) ;  /* 0xfffffffc00ec9947 */ /* 0x004fea000383ffff */
[----:B------:R-:W-:Y:S05]  /*f7a0*/  BRA `(.L_x_131) ;  /* 0xffffff1c00907947 */ /* 0x000fea000383ffff */
.L_x_20:
[----:B------:R-:W-:-:S13]  /*f7b0*/  R2UR UR6, R0 ;  /* 0x00000000000672ca */ /* 0x000fda00000e0000 */
[----:B-1----:R-:W-:-:S04]  /*f7c0*/  MOV R3, UR6 ;  /* 0x0000000600037c02 */ /* 0x002fc80008000f00 */
[----:B------:R1:W2:Y:S03]  /*f7d0*/  SYNCS.PHASECHK.TRANS64.TRYWAIT P1, [R3+URZ+-0x8], R4 ;  /* 0xfffff804030075a7 */ /* 0x0002a6000802017f */
[----:B--2---:R-:W-:Y:S05]  /*f7e0*/  @!P1 NANOSLEEP.SYNCS 0x989680 ;  /* 0x009896800000995d */ /* 0x004fea0003900000 */
[----:B------:R-:W2:Y:S02]  /*f7f0*/  @!P1 SYNCS.PHASECHK.TRANS64 P1, [R3+URZ+-0x8], R4 ;  /* 0xfffff804030095a7 */ /* 0x000ea4000802007f */
[----:B--2---:R-:W-:Y:S05]  /*f800*/  @!P1 BRA `(.L_x_20) ;  /* 0xfffffffc00e89947 */ /* 0x004fea000383ffff */
[----:B------:R-:W-:Y:S05]  /*f810*/  BRA `(.L_x_132) ;  /* 0xffffff1c00807947 */ /* 0x000fea000383ffff */
.L_x_22:
[----:B-1----:R-:W-:-:S04]  /*f820*/  IMAD.U32 R14, RZ, RZ, UR6 ;  /* 0x00000006ff0e7e24 */ /* 0x002fc8000f8e00ff */
[----:B------:R1:W2:Y:S03]  /*f830*/  SYNCS.PHASECHK.TRANS64.TRYWAIT P1, [R14+URZ+0x4c400], R3 ;  /* 0x04c400030e0075a7 */ /* 0x0002a6000802017f */
[----:B--2---:R-:W-:Y:S05]  /*f840*/  @!P1 NANOSLEEP.SYNCS 0x989680 ;  /* 0x009896800000995d */ /* 0x004fea0003900000 */
[----:B------:R-:W2:Y:S02]  /*f850*/  @!P1 SYNCS.PHASECHK.TRANS64 P1, [R14+URZ+0x4c400], R3 ;  /* 0x04c400030e0095a7 */ /* 0x000ea4000802007f */
[----:B--2---:R-:W-:Y:S05]  /*f860*/  @!P1 BRA `(.L_x_22) ;  /* 0xfffffffc00ec9947 */ /* 0x004fea000383ffff */
[----:B------:R-:W-:Y:S05]  /*f870*/  BRA `(.L_x_133) ;  /* 0xffffff4800ec7947 */ /* 0x000fea000383ffff */
.L_x_27:
[----:B-1----:R-:W-:-:S04]  /*f880*/  MOV R15, UR6 ;  /* 0x00000006000f7c02 */ /* 0x002fc80008000f00 */
[----:B------:R1:W2:Y:S03]  /*f890*/  SYNCS.PHASECHK.TRANS64.TRYWAIT P2, [R15+URZ+0x4c400], R8 ;  /* 0x04c400080f0075a7 */ /* 0x0002a6000804017f */
[----:B--2---:R-:W-:Y:S05]  /*f8a0*/  @!P2 NANOSLEEP.SYNCS 0x989680 ;  /* 0x009896800000a95d */ /* 0x004fea0003900000 */
[----:B------:R-:W2:Y:S02]  /*f8b0*/  @!P2 SYNCS.PHASECHK.TRANS64 P2, [R15+URZ+0x4c400], R8 ;  /* 0x04c400080f00a5a7 */ /* 0x000ea4000804007f */
[----:B--2---:R-:W-:Y:S05]  /*f8c0*/  @!P2 BRA `(.L_x_27) ;  /* 0xfffffffc00eca947 */ /* 0x004fea000383ffff */
[----:B------:R-:W-:Y:S05]  /*f8d0*/  BRA `(.L_x_134) ;  /* 0xffffff4c00ec7947 */ /* 0x000fea000383ffff */
.L_x_31:
[----:B-1----:R-:W-:-:S04]  /*f8e0*/  MOV R10, UR10 ;  /* 0x0000000a000a7c02 */ /* 0x002fc80008000f00 */
[----:B------:R1:W2:Y:S03]  /*f8f0*/  SYNCS.PHASECHK.TRANS64.TRYWAIT P2, [R10+URZ+0x4c400], R171 ;  /* 0x04c400ab0a0075a7 */ /* 0x0002a6000804017f */
[----:B--2---:R-:W-:Y:S05]  /*f900*/  @!P2 NANOSLEEP.SYNCS 0x989680 ;  /* 0x009896800000a95d */ /* 0x004fea0003900000 */
[----:B------:R-:W2:Y:S02]  /*f910*/  @!P2 SYNCS.PHASECHK.TRANS64 P2, [R10+URZ+0x4c400], R171 ;  /* 0x04c400ab0a00a5a7 */ /* 0x000ea4000804007f */
[----:B--2---:R-:W-:Y:S05]  /*f920*/  @!P2 BRA `(.L_x_31) ;  /* 0xfffffffc00eca947 */ /* 0x004fea000383ffff */
[----:B------:R-:W-:Y:S05]  /*f930*/  BRA `(.L_x_30) ;  /* 0xffffff7800807947 */ /* 0x000fea000383ffff */
.L_x_39:
[----:B-1----:R-:W-:-:S04]  /*f940*/  MOV R13, UR6 ;  /* 0x00000006000d7c02 */ /* 0x002fc80008000f00 */
[----:B------:R1:W2:Y:S03]  /*f950*/  SYNCS.PHASECHK.TRANS64.TRYWAIT P2, [R13+URZ+0x4c400], R8 ;  /* 0x04c400080d0075a7 */ /* 0x0002a6000804017f */
[----:B--2---:R-:W-:Y:S05]  /*f960*/  @!P2 NANOSLEEP.SYNCS 0x989680 ;  /* 0x009896800000a95d */ /* 0x004fea0003900000 */
[----:B------:R-:W2:Y:S02]  /*f970*/  @!P2 SYNCS.PHASECHK.TRANS64 P2, [R13+URZ+0x4c400], R8 ;  /* 0x04c400080d00a5a7 */ /* 0x000ea4000804007f */
[----:B--2---:R-:W-:Y:S05]  /*f980*/  @!P2 BRA `(.L_x_39) ;  /* 0xfffffffc00eca947 */ /* 0x004fea000383ffff */
[----:B------:R-:W-:Y:S05]  /*f990*/  BRA `(.L_x_135) ;  /* 0xffffff7c00c07947 */ /* 0x000fea000383ffff */
.L_x_43:
[----:B-1----:R-:W-:-:S04]  /*f9a0*/  IMAD.U32 R11, RZ, RZ, UR10 ;  /* 0x0000000aff0b7e24 */ /* 0x002fc8000f8e00ff */
[----:B------:R1:W2:Y:S03]  /*f9b0*/  SYNCS.PHASECHK.TRANS64.TRYWAIT P2, [R11+URZ+0x4c400], R14 ;  /* 0x04c4000e0b0075a7 */ /* 0x0002a6000804017f */
[----:B--2---:R-:W-:Y:S05]  /*f9c0*/  @!P2 NANOSLEEP.SYNCS 0x989680 ;  /* 0x009896800000a95d */ /* 0x004fea0003900000 */
[----:B------:R-:W2:Y:S02]  /*f9d0*/  @!P2 SYNCS.PHASECHK.TRANS64 P2, [R11+URZ+0x4c400], R14 ;  /* 0x04c4000e0b00a5a7 */ /* 0x000ea4000804007f */
[----:B--2---:R-:W-:Y:S05]  /*f9e0*/  @!P2 BRA `(.L_x_43) ;  /* 0xfffffffc00eca947 */ /* 0x004fea000383ffff */
[----:B------:R-:W-:Y:S05]  /*f9f0*/  BRA `(.L_x_42) ;  /* 0xffffffb000d87947 */ /* 0x000fea000383ffff */
.L_x_63:
[----:B------:R-:W-:-:S13]  /*fa00*/  R2UR UR4, R0 ;  /* 0x00000000000472ca */ /* 0x000fda00000e0000 */
[----:B-1----:R-:W-:-:S04]  /*fa10*/  MOV R4, UR4 ;  /* 0x0000000400047c02 */ /* 0x002fc80008000f00 */
[----:B------:R1:W2:Y:S03]  /*fa20*/  SYNCS.PHASECHK.TRANS64.TRYWAIT P1, [R4+URZ+0x8], R3 ;  /* 0x00000803040075a7 */ /* 0x0002a6000802017f */
[----:B--2---:R-:W-:Y:S05]  /*fa30*/  @!P1 NANOSLEEP.SYNCS 0x989680 ;  /* 0x009896800000995d */ /* 0x004fea0003900000 */
[----:B------:R-:W2:Y:S02]  /*fa40*/  @!P1 SYNCS.PHASECHK.TRANS64 P1, [R4+URZ+0x8], R3 ;  /* 0x00000803040095a7 */ /* 0x000ea4000802007f */
[----:B--2---:R-:W-:Y:S05]  /*fa50*/  @!P1 BRA `(.L_x_63) ;  /* 0xfffffffc00e89947 */ /* 0x004fea000383ffff */
[----:B------:R-:W-:Y:S05]  /*fa60*/  BRA `(.L_x_136) ;  /* 0xffffffc0005c7947 */ /* 0x000fea000383ffff */
.L_x_86:
[----:B------:R-:W-:Y:S01]  /*fa70*/  BSSY B1, `(.L_x_137) ;  /* 0x0000006000017945 */ /* 0x000fe20003800000 */
[----:B------:R-:W-:-:S07]  /*fa80*/  MOV R15, 0xffffffff ;  /* 0xffffffff000f7802 */ /* 0x000fce0000000f00 */
[----:B------:R-:W-:Y:S05]  /*fa90*/  WARPSYNC.COLLECTIVE R15, `(.L_x_138) ;  /* 0x000000000f0c7348 */ /* 0x000fea0003c00000 */
[----:B------:R-:W-:Y:S02]  /*faa0*/  ELECT P6, UR62, PT ;  /* 0x00000000003e782f */ /* 0x000fe400038c0000 */
[----:B------:R-:W-:Y:S01]  /*fab0*/  MOV R14, UR62 ;  /* 0x0000003e000e7c02 */ /* 0x000fe20008000f00 */
[----:B------:R-:W-:Y:S10]  /*fac0*/  ENDCOLLECTIVE ;  /* 0x000000000000791b */ /* 0x000ff40003800000 */
.L_x_138:
[----:B------:R-:W-:Y:S05]  /*fad0*/  BSYNC B1 ;  /* 0x0000000000017941 */ /* 0x000fea0003800000 */
.L_x_137:
[----:B------:R-:W-:Y:S05]  /*fae0*/  BRA `(.L_x_139) ;  /* 0xffffffe000a87947 */ /* 0x000fea000383ffff */
.L_x_89:
[----:B-1----:R1:W2:Y:S02]  /*faf0*/  SYNCS.PHASECHK.TRANS64.TRYWAIT P2, [R7+URZ+0x4c460], R6 ;  /* 0x04c46006070075a7 */ /* 0x0022a4000804017f */
[----:B--2---:R-:W-:Y:S05]  /*fb00*/  @!P2 NANOSLEEP.SYNCS 0x989680 ;  /* 0x009896800000a95d */ /* 0x004fea0003900000 */
[----:B------:R-:W2:Y:S02]  /*fb10*/  @!P2 SYNCS.PHASECHK.TRANS64 P2, [R7+URZ+0x4c460], R6 ;  /* 0x04c460060700a5a7 */ /* 0x000ea4000804007f */
[----:B--2---:R-:W-:Y:S05]  /*fb20*/  @!P2 BRA `(.L_x_89) ;  /* 0xfffffffc00f0a947 */ /* 0x004fea000383ffff */
[----:B------:R-:W-:Y:S05]  /*fb30*/  BRA `(.L_x_140) ;  /* 0xffffffe000c87947 */ /* 0x000fea000383ffff */
.L_x_94:
[----:B-1----:R1:W2:Y:S02]  /*fb40*/  SYNCS.PHASECHK.TRANS64.TRYWAIT P2, [R7+URZ+0x4c4b0], R4 ;  /* 0x04c4b004070075a7 */ /* 0x0022a4000804017f */
[----:B--2---:R-:W-:Y:S05]  /*fb50*/  @!P2 NANOSLEEP.SYNCS 0x989680 ;  /* 0x009896800000a95d */ /* 0x004fea0003900000 */
[----:B------:R-:W2:Y:S02]  /*fb60*/  @!P2 SYNCS.PHASECHK.TRANS64 P2, [R7+URZ+0x4c4b0], R4 ;  /* 0x04c4b0040700a5a7 */ /* 0x000ea4000804007f */
[----:B--2---:R-:W-:Y:S05]  /*fb70*/  @!P2 BRA `(.L_x_94) ;  /* 0xfffffffc00f0a947 */ /* 0x004fea000383ffff */
[----:B------:R-:W-:Y:S05]  /*fb80*/  BRA `(.L_x_93) ;  /* 0xffffffe400807947 */ /* 0x000fea000383ffff */
.L_x_97:
[----:B-1----:R1:W2:Y:S02]  /*fb90*/  SYNCS.PHASECHK.TRANS64.TRYWAIT P2, [R4+URZ+0x4c460], R9 ;  /* 0x04c46009040075a7 */ /* 0x0022a4000804017f */
[----:B--2---:R-:W-:Y:S05]  /*fba0*/  @!P2 NANOSLEEP.SYNCS 0x989680 ;  /* 0x009896800000a95d */ /* 0x004fea0003900000 */
[----:B------:R-:W2:Y:S02]  /*fbb0*/  @!P2 SYNCS.PHASECHK.TRANS64 P2, [R4+URZ+0x4c460], R9 ;  /* 0x04c460090400a5a7 */ /* 0x000ea4000804007f */
[----:B--2---:R-:W-:Y:S05]  /*fbc0*/  @!P2 BRA `(.L_x_97) ;  /* 0xfffffffc00f0a947 */ /* 0x004fea000383ffff */
[----:B------:R-:W-:Y:S05]  /*fbd0*/  BRA `(.L_x_141) ;  /* 0xffffffe400947947 */ /* 0x000fea000383ffff */
.L_x_102:
[----:B------:R-:W-:Y:S01]  /*fbe0*/  BSSY B1, `(.L_x_142) ;  /* 0x0000006000017945 */ /* 0x000fe20003800000 */
[----:B------:R-:W-:-:S07]  /*fbf0*/  MOV R15, 0xffffffff ;  /* 0xffffffff000f7802 */ /* 0x000fce0000000f00 */
[----:B------:R-:W-:Y:S05]  /*fc00*/  WARPSYNC.COLLECTIVE R15, `(.L_x_143) ;  /* 0x000000000f0c7348 */ /* 0x000fea0003c00000 */
[----:B------:R-:W-:Y:S02]  /*fc10*/  ELECT P6, UR62, PT ;  /* 0x00000000003e782f */ /* 0x000fe400038c0000 */
[----:B------:R-:W-:Y:S01]  /*fc20*/  MOV R14, UR62 ;  /* 0x0000003e000e7c02 */ /* 0x000fe20008000f00 */
[----:B------:R-:W-:Y:S10]  /*fc30*/  ENDCOLLECTIVE ;  /* 0x000000000000791b */ /* 0x000ff40003800000 */
.L_x_143:
[----:B------:R-:W-:Y:S05]  /*fc40*/  BSYNC B1 ;  /* 0x0000000000017941 */ /* 0x000fea0003800000 */
.L_x_142:
[----:B------:R-:W-:Y:S05]  /*fc50*/  BRA `(.L_x_144) ;  /* 0xffffffec00007947 */ /* 0x000fea000383ffff */
.L_x_105:
[----:B-1----:R1:W2:Y:S02]  /*fc60*/  SYNCS.PHASECHK.TRANS64.TRYWAIT P4, [R8+URZ+0x4c428], R7 ;  /* 0x04c42807080075a7 */ /* 0x0022a4000808017f */
[----:B--2---:R-:W-:Y:S05]  /*fc70*/  @!P4 NANOSLEEP.SYNCS 0x989680 ;  /* 0x009896800000c95d */ /* 0x004fea0003900000 */
[----:B------:R-:W2:Y:S02]  /*fc80*/  @!P4 SYNCS.PHASECHK.TRANS64 P4, [R8+URZ+0x4c428], R7 ;  /* 0x04c428070800c5a7 */ /* 0x000ea4000808007f */
[----:B--2---:R-:W-:Y:S05]  /*fc90*/  @!P4 BRA `(.L_x_105) ;  /* 0xfffffffc00f0c947 */ /* 0x004fea000383ffff */
[----:B------:R-:W-:Y:S05]  /*fca0*/  BRA `(.L_x_145) ;  /* 0xffffffec00147947 */ /* 0x000fea000383ffff */
.L_x_110:
[----:B-1----:R1:W2:Y:S02]  /*fcb0*/  SYNCS.PHASECHK.TRANS64.TRYWAIT P4, [R5+URZ+0x4c4b0], R8 ;  /* 0x04c4b008050075a7 */ /* 0x0022a4000808017f */
[----:B--2---:R-:W-:Y:S05]  /*fcc0*/  @!P4 NANOSLEEP.SYNCS 0x989680 ;  /* 0x009896800000c95d */ /* 0x004fea0003900000 */
[----:B------:R-:W2:Y:S02]  /*fcd0*/  @!P4 SYNCS.PHASECHK.TRANS64 P4, [R5+URZ+0x4c4b0], R8 ;  /* 0x04c4b0080500c5a7 */ /* 0x000ea4000808007f */
[----:B--2---:R-:W-:Y:S05]  /*fce0*/  @!P4 BRA `(.L_x_110) ;  /* 0xfffffffc00f0c947 */ /* 0x004fea000383ffff */
[----:B------:R-:W-:Y:S05]  /*fcf0*/  BRA `(.L_x_109) ;  /* 0xffffffec00cc7947 */ /* 0x000fea000383ffff */
.L_x_113:
[----:B-1----:R1:W2:Y:S02]  /*fd00*/  SYNCS.PHASECHK.TRANS64.TRYWAIT P3, [R7+URZ+0x4c428], R8 ;  /* 0x04c42808070075a7 */ /* 0x0022a4000806017f */
[----:B--2---:R-:W-:Y:S05]  /*fd10*/  @!P3 NANOSLEEP.SYNCS 0x989680 ;  /* 0x009896800000b95d */ /* 0x004fea0003900000 */
[----:B------:R-:W2:Y:S02]  /*fd20*/  @!P3 SYNCS.PHASECHK.TRANS64 P3, [R7+URZ+0x4c428], R8 ;  /* 0x04c428080700b5a7 */ /* 0x000ea4000806007f */
[----:B--2---:R-:W-:Y:S05]  /*fd30*/  @!P3 BRA `(.L_x_113) ;  /* 0xfffffffc00f0b947 */ /* 0x004fea000383ffff */
[----:B------:R-:W-:Y:S05]  /*fd40*/  BRA `(.L_x_146) ;  /* 0xffffffec00e47947 */ /* 0x000fea000383ffff */
.L_x_120:
[----:B-1----:R1:W2:Y:S02]  /*fd50*/  SYNCS.PHASECHK.TRANS64.TRYWAIT P3, [R7+URZ+0x4c428], R8 ;  /* 0x04c42808070075a7 */ /* 0x0022a4000806017f */
[----:B--2---:R-:W-:Y:S05]  /*fd60*/  @!P3 NANOSLEEP.SYNCS 0x989680 ;  /* 0x009896800000b95d */ /* 0x004fea0003900000 */
[----:B------:R-:W2:Y:S02]  /*fd70*/  @!P3 SYNCS.PHASECHK.TRANS64 P3, [R7+URZ+0x4c428], R8 ;  /* 0x04c428080700b5a7 */ /* 0x000ea4000806007f */
[----:B--2---:R-:W-:Y:S05]  /*fd80*/  @!P3 BRA `(.L_x_120) ;  /* 0xfffffffc00f0b947 */ /* 0x004fea000383ffff */
[----:B------:R-:W-:Y:S05]  /*fd90*/  BRA `(.L_x_147) ;  /* 0xfffffff000ac7947 */ /* 0x000fea000383ffff */
.L_x_125:
[----:B-1----:R1:W2:Y:S02]  /*fda0*/  SYNCS.PHASECHK.TRANS64.TRYWAIT P3, [R7+URZ+0x4c428], R8 ;  /* 0x04c42808070075a7 */ /* 0x0022a4000806017f */
[----:B--2---:R-:W-:Y:S05]  /*fdb0*/  @!P3 NANOSLEEP.SYNCS 0x989680 ;  /* 0x009896800000b95d */ /* 0x004fea0003900000 */
[----:B------:R-:W2:Y:S02]  /*fdc0*/  @!P3 SYNCS.PHASECHK.TRANS64 P3, [R7+URZ+0x4c428], R8 ;  /* 0x04c428080700b5a7 */ /* 0x000ea4000806007f */
[----:B--2---:R-:W-:Y:S05]  /*fdd0*/  @!P3 BRA `(.L_x_125) ;  /* 0xfffffffc00f0b947 */ /* 0x004fea000383ffff */
[----:B------:R-:W-:Y:S05]  /*fde0*/  BRA `(.L_x_148) ;  /* 0xfffffff400687947 */ /* 0x000fea000383ffff */
        .weak           $__internal_0_$__cuda_sm20_rcp_rn_f32_slowpath
        .type           $__internal_0_$__cuda_sm20_rcp_rn_f32_slowpath,@function
        .size           $__internal_0_$__cuda_sm20_rcp_rn_f32_slowpath,(.L_x_154 - $__internal_0_$__cuda_sm20_rcp_rn_f32_slowpath)
$__internal_0_$__cuda_sm20_rcp_rn_f32_slowpath:
[----:B------:R-:W-:Y:S01]  /*fdf0*/  IMAD.SHL.U32 R3, R4, 0x2, RZ ;  /* 0x0000000204037824 */ /* 0x000fe200078e00ff */
[----:B------:R-:W-:Y:S04]  /*fe00*/  BSSY B2, `(.L_x_149) ;  /* 0x0000030000027945 */ /* 0x000fe80003800000 */
[----:B------:R-:W-:-:S04]  /*fe10*/  SHF.R.U32.HI R121, RZ, 0x18, R3 ;  /* 0x00000018ff797819 */ /* 0x000fc80000011603 */
[----:B------:R-:W-:-:S13]  /*fe20*/  ISETP.NE.U32.AND P0, PT, R121, RZ, PT ;  /* 0x000000ff7900720c */ /* 0x000fda0003f05070 */
[----:B------:R-:W-:Y:S05]  /*fe30*/  @P0 BRA `(.L_x_150) ;  /* 0x0000000000280947 */ /* 0x000fea0003800000 */
[----:B------:R-:W-:-:S04]  /*fe40*/  SHF.L.U32 R3, R4, 0x1, RZ ;  /* 0x0000000104037819 */ /* 0x000fc800000006ff */
[----:B------:R-:W-:-:S13]  /*fe50*/  ISETP.NE.AND P0, PT, R3, RZ, PT ;  /* 0x000000ff0300720c */ /* 0x000fda0003f05270 */
[----:B------:R-:W-:Y:S01]  /*fe60*/  @P0 FFMA R13, R4, 1.84467440737095516160e+19, RZ ;  /* 0x5f800000040d0823 */ /* 0x000fe200000000ff */
[----:B------:R-:W-:Y:S08]  /*fe70*/  @!P0 MUFU.RCP R5, R4 ;  /* 0x0000000400058308 */ /* 0x000ff00000001000 */
[----:B------:R-:W1:Y:S02]  /*fe80*/  @P0 MUFU.RCP R14, R13 ;  /* 0x0000000d000e0308 */ /* 0x000e640000001000 */
[----:B-1----:R-:W-:-:S04]  /*fe90*/  @P0 FFMA R3, R13, R14, -1 ;  /* 0xbf8000000d030423 */ /* 0x002fc8000000000e */
[----:B------:R-:W-:-:S04]  /*fea0*/  @P0 FADD.FTZ R3, -R3, -RZ ;  /* 0x800000ff03030221 */ /* 0x000fc80000010100 */
[----:B------:R-:W-:-:S04]  /*feb0*/  @P0 FFMA R3, R14, R3, R14 ;  /* 0x000000030e030223 */ /* 0x000fc8000000000e */
[----:B------:R-:W-:Y:S01]  /*fec0*/  @P0 FFMA R5, R3, 1.84467440737095516160e+19, RZ ;  /* 0x5f80000003050823 */ /* 0x000fe200000000ff */
[----:B------:R-:W-:Y:S06]  /*fed0*/  BRA `(.L_x_151) ;  /* 0x0000000000887947 */ /* 0x000fec0003800000 */
.L_x_150:
[----:B------:R-:W-:-:S04]  /*fee0*/  IADD3 R123, R121, -0xfd, RZ ;  /* 0xffffff03797b7810 */ /* 0x000fc80007ffe0ff */
[----:B------:R-:W-:-:S13]  /*fef0*/  ISETP.GT.U32.AND P0, PT, R123, 0x1, PT ;  /* 0x000000017b00780c */ /* 0x000fda0003f04070 */
[----:B------:R-:W-:Y:S05]  /*ff00*/  @P0 BRA `(.L_x_152) ;  /* 0x0000000000780947 */ /* 0x000fea0003800000 */
[----:B------:R-:W-:Y:S02]  /*ff10*/  LOP3.LUT R3, R4, 0x7fffff, RZ, 0xc0, !PT ;  /* 0x007fffff04037812 */ /* 0x000fe400078ec0ff */
[----:B------:R-:W-:Y:S02]  /*ff20*/  MOV R20, 0x3 ;  /* 0x0000000300147802 */ /* 0x000fe40000000f00 */
[----:B------:R-:W-:Y:S02]  /*ff30*/  LOP3.LUT R3, R3, 0x3f800000, RZ, 0xfc, !PT ;  /* 0x3f80000003037812 */ /* 0x000fe400078efcff */
[----:B------:R-:W-:Y:S02]  /*ff40*/  SHF.L.U32 R20, R20, R123, RZ ;  /* 0x0000007b14147219 */ /* 0x000fe400000006ff */
[----:B------:R-:W1:Y:S02]  /*ff50*/  MUFU.RCP R14, R3 ;  /* 0x00000003000e7308 */ /* 0x000e640000001000 */
[----:B-1----:R-:W-:-:S04]  /*ff60*/  FFMA R5, R3, R14, -1 ;  /* 0xbf80000003057423 */ /* 0x002fc8000000000e */
[----:B------:R-:W-:-:S04]  /*ff70*/  FADD.FTZ R5, -R5, -RZ ;  /* 0x800000ff05057221 */ /* 0x000fc80000010100 */
[CCC-:B------:R-:W-:Y:S01]  /*ff80*/  FFMA.RM R13, R14.reuse, R5.reuse, R14.reuse ;  /* 0x000000050e0d7223 */ /* 0x1c0fe2000000400e */
[----:B------:R-:W-:-:S04]  /*ff90*/  FFMA.RP R14, R14, R5, R14 ;  /* 0x000000050e0e7223 */ /* 0x000fc8000000800e */
[C---:B------:R-:W-:Y:S02]  /*ffa0*/  LOP3.LUT R5, R13.reuse, 0x7fffff, RZ, 0xc0, !PT ;  /* 0x007fffff0d057812 */ /* 0x040fe400078ec0ff */
[----:B------:R-:W-:Y:S02]  /*ffb0*/  FSETP.NEU.FTZ.AND P0, PT, R13, R14, PT ;  /* 0x0000000e0d00720b */ /* 0x000fe40003f1d000 */
[----:B------:R-:W-:Y:S02]  /*ffc0*/  LOP3.LUT R5, R5, 0x800000, RZ, 0xfc, !PT ;  /* 0x0080000005057812 */ /* 0x000fe400078efcff */
[----:B------:R-:W-:Y:S02]  /*ffd0*/  SEL R13, RZ, 0xffffffff, !P0 ;  /* 0xffffffffff0d7807 */ /* 0x000fe40004000000 */
[----:B------:R-:W-:-:S03]  /*ffe0*/  LOP3.LUT R20, R20, R5, RZ, 0xc0, !PT ;  /* 0x0000000514147212 */ /* 0x000fc600078ec0ff */
[----:B------:R-:W-:Y:S01]  /*fff0*/  IMAD.MOV R14, RZ, RZ, -R13 ;  /* 0x000000ffff0e7224 */ /* 0x000fe200078e0a0d */
[----:B------:R-:W-:-:S04]  /*10000*/  SHF.R.U32.HI R20, RZ, R123, R20 ;  /* 0x0000007bff147219 */ /* 0x000fc80000011614 */
[----:B------:R-:W-:Y:S02]  /*10010*/  LOP3.LUT P1, RZ, R14, R123, R5, 0xf8, !PT ;  /* 0x0000007b0eff7212 */ /* 0x000fe4000782f805 */
[C---:B------:R-:W-:Y:S02]  /*10020*/  LOP3.LUT P0, RZ, R20.reuse, 0x1, RZ, 0xc0, !PT ;  /* 0x0000000114ff7812 */ /* 0x040fe4000780c0ff */
[----:B------:R-:W-:Y:S02]  /*10030*/  LOP3.LUT P2, RZ, R20, 0x2, RZ, 0xc0, !PT ;  /* 0x0000000214ff7812 */ /* 0x000fe4000784c0ff */
[----:B------:R-:W-:Y:S02]  /*10040*/  IADD3 R14, R121, -0xfc, RZ ;  /* 0xffffff04790e7810 */ /* 0x000fe40007ffe0ff */
[----:B------:R-:W-:Y:S02]  /*10050*/  PLOP3.LUT P0, PT, P0, P1, P2, 0xe0, 0x0 ;  /* 0x000000000000781c */ /* 0x000fe40000703c20 */
[----:B------:R-:W-:-:S02]  /*10060*/  LOP3.LUT P1, RZ, R4, 0x7fffff, RZ, 0xc0, !PT ;  /* 0x007fffff04ff7812 */ /* 0x000fc4000782c0ff */
[----:B------:R-:W-:Y:S02]  /*10070*/  SEL R3, RZ, 0x1, !P0 ;  /* 0x00000001ff037807 */ /* 0x000fe40004000000 */
[----:B------:R-:W-:Y:S02]  /*10080*/  SHF.R.U32.HI R5, RZ, R14, R5 ;  /* 0x0000000eff057219 */ /* 0x000fe40000011605 */
[----:B------:R-:W-:-:S04]  /*10090*/  IADD3 R3, -R3, RZ, RZ ;  /* 0x000000ff03037210 */ /* 0x000fc80007ffe1ff */
[----:B------:R-:W-:-:S13]  /*100a0*/  ISETP.GE.AND P0, PT, R3, RZ, PT ;  /* 0x000000ff0300720c */ /* 0x000fda0003f06270 */
[----:B------:R-:W-:-:S05]  /*100b0*/  @!P0 IADD3 R5, R5, 0x1, RZ ;  /* 0x0000000105058810 */ /* 0x000fca0007ffe0ff */
[----:B------:R-:W-:-:S05]  /*100c0*/  @!P1 IMAD.SHL.U32 R5, R5, 0x2, RZ ;  /* 0x0000000205059824 */ /* 0x000fca00078e00ff */
[----:B------:R-:W-:Y:S01]  /*100d0*/  LOP3.LUT R5, R5, 0x80000000, R4, 0xf8, !PT ;  /* 0x8000000005057812 */ /* 0x000fe200078ef804 */
[----:B------:R-:W-:Y:S06]  /*100e0*/  BRA `(.L_x_151) ;  /* 0x0000000000047947 */ /* 0x000fec0003800000 */
.L_x_152:
[----:B------:R1:W2:Y:S02]  /*100f0*/  MUFU.RCP R5, R4 ;  /* 0x0000000400057308 */ /* 0x0002a40000001000 */
.L_x_151:
[----:B------:R-:W-:Y:S05]  /*10100*/  BSYNC B2 ;  /* 0x0000000000027941 */ /* 0x000fea0003800000 */
.L_x_149:
[----:B--2---:R-:W-:Y:S02]  /*10110*/  MOV R3, R5 ;  /* 0x0000000500037202 */ /* 0x004fe40000000f00 */
[----:B-1----:R-:W-:Y:S02]  /*10120*/  MOV R4, R15 ;  /* 0x0000000f00047202 */ /* 0x002fe40000000f00 */
[----:B------:R-:W-:-:S04]  /*10130*/  MOV R5, 0x0 ;  /* 0x0000000000057802 */ /* 0x000fc80000000f00 */
[----:B------:R-:W-:Y:S05]  /*10140*/  RET.REL.NODEC R4 `(_ZN7cutlass13device_kernelINS_4fmha6kernel28FmhaKernelTmaWarpSpecializedINS1_10collective30FmhaMainloopTmaWarpSpecializedINS_10bfloat16_tEffN4cute5tupleIJNS7_1CILi128EEESA_NS9_ILi192EEEEEENS8_IJiNS9_ILi1EEENS8_IJiiEEEEEESF_SF_NS4_12CausalFusionEJNS2_6OptionILNS2_3TagE0ENS9_ILb1EEEEENSH_ILSI_2ESJ_EEEEENS4_15FmhaFwdEpilogueIS6_fNS8_IJNS9_ILi64EEESB_SA_EEEEENS2_23PersistentTileSchedulerEJSK_SL_EEEEEvNT_6ParamsE) ;  /* 0xfffffefc04ac7950 */ /* 0x000fea0003c3ffff */
.L_x_153:
[----:B------:R-:W-:-:S00]  /*10150*/  BRA `(.L_x_153) ;  /* 0xfffffffc00fc7947 */ /* 0x000fc0000383ffff */
[----:B------:R-:W-:-:S00]  /*10160*/  NOP ;  /* 0x0000000000007918 */ /* 0x000fc00000000000 */
        /* <DEDUP_REMOVED lines=9> */
.L_x_154:


//--------------------- .nv.global.init           --------------------------
	.section	.nv.global.init,"aw",@progbits
.nv.global.init:
	.type		$str$24,@object
	.size		$str$24,($str$25 - $str$24)
$str$24:
        /*0000*/ 	.byte	0x28, 0x61, 0x64, 0x64, 0x72, 0x65, 0x73, 0x73, 0x20, 0x26, 0x20, 0x6d, 0x61, 0x73, 0x6b, 0x29
        /*0010*/ 	.byte	0x20, 0x3d, 0x3d, 0x20, 0x30, 0x00
	.type		$str$25,@object
	.size		$str$25,(__unnamed_1 - $str$25)
$str$25:
        /*0016*/ 	.byte	0x2f, 0x74, 0x6d, 0x70, 0x2f, 0x63, 0x75, 0x74, 0x6c, 0x61, 0x73, 0x73, 0x5f, 0x73, 0x77, 0x65
        /*0026*/ 	.byte	0x65, 0x70, 0x5f, 0x73, 0x72, 0x63, 0x2f, 0x69, 0x6e, 0x63, 0x6c, 0x75, 0x64, 0x65, 0x2f, 0x63
        /*0036*/ 	.byte	0x75, 0x74, 0x65, 0x2f, 0x70, 0x6f, 0x69, 0x6e, 0x74, 0x65, 0x72, 0x5f, 0x66, 0x6c, 0x61, 0x67
        /*0046*/ 	.byte	0x67, 0x65, 0x64, 0x2e, 0x68, 0x70, 0x70, 0x00
	.type		__unnamed_1,@object
	.size		__unnamed_1,(__unnamed_2 - __unnamed_1)
__unnamed_1:
        /*004e*/ 	.byte	0x61, 0x75, 0x74, 0x6f, 0x20, 0x63, 0x75, 0x74, 0x65, 0x3a, 0x3a, 0x61, 0x73, 0x5f, 0x70, 0x6f
        /* <DEDUP_REMOVED lines=27> */
        /*020e*/ 	.byte	0x32, 0x30, 0x34, 0x38, 0x3e, 0x3e, 0x3e, 0x3e, 0x3e, 0x5d, 0x00
	.type		__unnamed_2,@object
	.size		__unnamed_2,(.L_1 - __unnamed_2)
__unnamed_2:
        /* <DEDUP_REMOVED lines=29> */
.L_1:


//--------------------- .nv.shared._ZN7cutlass13device_kernelINS_4fmha6kernel28FmhaKernelTmaWarpSpecializedINS1_10collective30FmhaMainloopTmaWarpSpecializedINS_10bfloat16_tEffN4cute5tupleIJNS7_1CILi128EEESA_NS9_ILi192EEEEEENS8_IJiNS9_ILi1EEENS8_IJiiEEEEEESF_SF_NS4_12CausalFusionEJNS2_6OptionILNS2_3TagE0ENS9_ILb1EEEEENSH_ILSI_2ESJ_EEEEENS4_15FmhaFwdEpilogueIS6_fNS8_IJNS9_ILi64EEESB_SA_EEEEENS2_23PersistentTileSchedulerEJSK_SL_EEEEEvNT_6ParamsE --------------------------
	.section	.nv.shared._ZN7cutlass13device_kernelINS_4fmha6kernel28FmhaKernelTmaWarpSpecializedINS1_10collective30FmhaMainloopTmaWarpSpecializedINS_10bfloat16_tEffN4cute5tupleIJNS7_1CILi128EEESA_NS9_ILi192EEEEEENS8_IJiNS9_ILi1EEENS8_IJiiEEEEEESF_SF_NS4_12CausalFusionEJNS2_6OptionILNS2_3TagE0ENS9_ILb1EEEEENSH_ILSI_2ESJ_EEEEENS4_15FmhaFwdEpilogueIS6_fNS8_IJNS9_ILi64EEESB_SA_EEEEENS2_23PersistentTileSchedulerEJSK_SL_EEEEEvNT_6ParamsE,"aw",@nobits
	.sectionflags	@""
	.align	16
	.zero		1024


//--------------------- .nv.shared.reserved.0     --------------------------
	.section	.nv.shared.reserved.0,"aw",@nobits
	.weak		__nv_reservedSMEM_offset_0_alias
	.size		__nv_reservedSMEM_offset_0_alias, 0, 0
	.other		__nv_reservedSMEM_offset_0_alias,@"STO_CUDA_RESERVED_SHARED STV_DEFAULT"
__nv_reservedSMEM_offset_0_alias:
	.zero		0


//--------------------- .nv.global                --------------------------
	.section	.nv.global,"aw",@nobits
.nv.global:
	.type		_ZN39_INTERNAL_8aba8d4d_4_k_cu_e14b53bf_34324cute1_E,@object
	.size		_ZN39_INTERNAL_8aba8d4d_4_k_cu_e14b53bf_34324cute1_E,(_ZN39_INTERNAL_8aba8d4d_4_k_cu_e14b53bf_34324cuda3std3__45__cpo6cbeginE - _ZN39_INTERNAL_8aba8d4d_4_k_cu_e14b53bf_34324cute1_E)
_ZN39_INTERNAL_8aba8d4d_4_k_cu_e14b53bf_34324cute1_E:
	.zero		1
	.type		_ZN39_INTERNAL_8aba8d4d_4_k_cu_e14b53bf_34324cuda3std3__45__cpo6cbeginE,@object
	.size		_ZN39_INTERNAL_8aba8d4d_4_k_cu_e14b53bf_34324cuda3std3__45__cpo6cbeginE,(_ZN39_INTERNAL_8aba8d4d_4_k_cu_e14b53bf_34324cuda3std3__48in_placeE - _ZN39_INTERNAL_8aba8d4d_4_k_cu_e14b53bf_34324cuda3std3__45__cpo6cbeginE)
_ZN39_INTERNAL_8aba8d4d_4_k_cu_e14b53bf_34324cuda3std3__45__cpo6cbeginE:
	.zero		1
	.type		_ZN39_INTERNAL_8aba8d4d_4_k_cu_e14b53bf_34324cuda3std3__48in_placeE,@object
	.size		_ZN39_INTERNAL_8aba8d4d_4_k_cu_e14b53bf_34324cuda3std3__48in_placeE,(_ZN39_INTERNAL_8aba8d4d_4_k_cu_e14b53bf_34324cuda3std6ranges3__45__cpo9iter_moveE - _ZN39_INTERNAL_8aba8d4d_4_k_cu_e14b53bf_34324cuda3std3__48in_placeE)
_ZN39_INTERNAL_8aba8d4d_4_k_cu_e14b53bf_34324cuda3std3__48in_placeE:
	.zero		1
	.type		_ZN39_INTERNAL_8aba8d4d_4_k_cu_e14b53bf_34324cuda3std6ranges3__45__cpo9iter_moveE,@object
	.size		_ZN39_INTERNAL_8aba8d4d_4_k_cu_e14b53bf_34324cuda3std6ranges3__45__cpo9iter_moveE,(_ZN39_INTERNAL_8aba8d4d_4_k_cu_e14b53bf_34324cuda3std3__45__cpo5beginE - _ZN39_INTERNAL_8aba8d4d_4_k_cu_e14b53bf_34324cuda3std6ranges3__45__cpo9iter_moveE)
_ZN39_INTERNAL_8aba8d4d_4_k_cu_e14b53bf_34324cuda3std6ranges3__45__cpo9iter_moveE:
	.zero		1
	.type		_ZN39_INTERNAL_8aba8d4d_4_k_cu_e14b53bf_34324cuda3std3__45__cpo5beginE,@object
	.size		_ZN39_INTERNAL_8aba8d4d_4_k_cu_e14b53bf_34324cuda3std3__45__cpo5beginE,(_ZN39_INTERNAL_8aba8d4d_4_k_cu_e14b53bf_34324cuda3std3__441_GLOBAL__N__8aba8d4d_4_k_cu_e14b53bf_34326ignoreE - _ZN39_INTERNAL_8aba8d4d_4_k_cu_e14b53bf_34324cuda3std3__45__cpo5beginE)
_ZN39_INTERNAL_8aba8d4d_4_k_cu_e14b53bf_34324cuda3std3__45__cpo5beginE:
	.zero		1
	.type		_ZN39_INTERNAL_8aba8d4d_4_k_cu_e14b53bf_34324cuda3std3__441_GLOBAL__N__8aba8d4d_4_k_cu_e14b53bf_34326ignoreE,@object
	.size		_ZN39_INTERNAL_8aba8d4d_4_k_cu_e14b53bf_34324cuda3std3__441_GLOBAL__N__8aba8d4d_4_k_cu_e14b53bf_34326ignoreE,(_ZN39_INTERNAL_8aba8d4d_4_k_cu_e14b53bf_34324cute7productE - _ZN39_INTERNAL_8aba8d4d_4_k_cu_e14b53bf_34324cuda3std3__441_GLOBAL__N__8aba8d4d_4_k_cu_e14b53bf_34326ignoreE)
_ZN39_INTERNAL_8aba8d4d_4_k_cu_e14b53bf_34324cuda3std3__441_GLOBAL__N__8aba8d4d_4_k_cu_e14b53bf_34326ignoreE:
	.zero		1
	.type		_ZN39_INTERNAL_8aba8d4d_4_k_cu_e14b53bf_34324cute7productE,@object
	.size		_ZN39_INTERNAL_8aba8d4d_4_k_cu_e14b53bf_34324cute7productE,(_ZN39_INTERNAL_8aba8d4d_4_k_cu_e14b53bf_34324cuda3std3__45__cpo3endE - _ZN39_INTERNAL_8aba8d4d_4_k_cu_e14b53bf_34324cute7productE)
_ZN39_INTERNAL_8aba8d4d_4_k_cu_e14b53bf_34324cute7productE:
	.zero		1
	.type		_ZN39_INTERNAL_8aba8d4d_4_k_cu_e14b53bf_34324cuda3std3__45__cpo3endE,@object
	.size		_ZN39_INTERNAL_8aba8d4d_4_k_cu_e14b53bf_34324cuda3std3__45__cpo3endE,(_ZN39_INTERNAL_8aba8d4d_4_k_cu_e14b53bf_34324cuda3std3__419piecewise_constructE - _ZN39_INTERNAL_8aba8d4d_4_k_cu_e14b53bf_34324cuda3std3__45__cpo3endE)
_ZN39_INTERNAL_8aba8d4d_4_k_cu_e14b53bf_34324cuda3std3__45__cpo3endE:
	.zero		1
	.type		_ZN39_INTERNAL_8aba8d4d_4_k_cu_e14b53bf_34324cuda3std3__419piecewise_constructE,@object
	.size		_ZN39_INTERNAL_8aba8d4d_4_k_cu_e14b53bf_34324cuda3std3__419piecewise_constructE,(_ZN39_INTERNAL_8aba8d4d_4_k_cu_e14b53bf_34324cuda3std3__45__cpo4cendE - _ZN39_INTERNAL_8aba8d4d_4_k_cu_e14b53bf_34324cuda3std3__419piecewise_constructE)
_ZN39_INTERNAL_8aba8d4d_4_k_cu_e14b53bf_34324cuda3std3__419piecewise_constructE:
	.zero		1
	.type		_ZN39_INTERNAL_8aba8d4d_4_k_cu_e14b53bf_34324cuda3std3__45__cpo4cendE,@object
	.size		_ZN39_INTERNAL_8aba8d4d_4_k_cu_e14b53bf_34324cuda3std3__45__cpo4cendE,(_ZN39_INTERNAL_8aba8d4d_4_k_cu_e14b53bf_34324cuda3std6ranges3__45__cpo4swapE - _ZN39_INTERNAL_8aba8d4d_4_k_cu_e14b53bf_34324cuda3std3__45__cpo4cendE)
_ZN39_INTERNAL_8aba8d4d_4_k_cu_e14b53bf_34324cuda3std3__45__cpo4cendE:
	.zero		1
	.type		_ZN39_INTERNAL_8aba8d4d_4_k_cu_e14b53bf_34324cuda3std6ranges3__45__cpo4swapE,@object
	.size		_ZN39_INTERNAL_8aba8d4d_4_k_cu_e14b53bf_34324cuda3std6ranges3__45__cpo4swapE,(.L_9 - _ZN39_INTERNAL_8aba8d4d_4_k_cu_e14b53bf_34324cuda3std6ranges3__45__cpo4swapE)
_ZN39_INTERNAL_8aba8d4d_4_k_cu_e14b53bf_34324cuda3std6ranges3__45__cpo4swapE:
	.zero		1
.L_9:


//--------------------- .nv.constant0._ZN7cutlass13device_kernelINS_4fmha6kernel28FmhaKernelTmaWarpSpecializedINS1_10collective30FmhaMainloopTmaWarpSpecializedINS_10bfloat16_tEffN4cute5tupleIJNS7_1CILi128EEESA_NS9_ILi192EEEEEENS8_IJiNS9_ILi1EEENS8_IJiiEEEEEESF_SF_NS4_12CausalFusionEJNS2_6OptionILNS2_3TagE0ENS9_ILb1EEEEENSH_ILSI_2ESJ_EEEEENS4_15FmhaFwdEpilogueIS6_fNS8_IJNS9_ILi64EEESB_SA_EEEEENS2_23PersistentTileSchedulerEJSK_SL_EEEEEvNT_6ParamsE --------------------------
	.section	.nv.constant0._ZN7cutlass13device_kernelINS_4fmha6kernel28FmhaKernelTmaWarpSpecializedINS1_10collective30FmhaMainloopTmaWarpSpecializedINS_10bfloat16_tEffN4cute5tupleIJNS7_1CILi128EEESA_NS9_ILi192EEEEEENS8_IJiNS9_ILi1EEENS8_IJiiEEEEEESF_SF_NS4_12CausalFusionEJNS2_6OptionILNS2_3TagE0ENS9_ILb1EEEEENSH_ILSI_2ESJ_EEEEENS4_15FmhaFwdEpilogueIS6_fNS8_IJNS9_ILi64EEESB_SA_EEEEENS2_23PersistentTileSchedulerEJSK_SL_EEEEEvNT_6ParamsE,"a",@progbits
	.sectionflags	@""
	.align	4
.nv.constant0._ZN7cutlass13device_kernelINS_4fmha6kernel28FmhaKernelTmaWarpSpecializedINS1_10collective30FmhaMainloopTmaWarpSpecializedINS_10bfloat16_tEffN4cute5tupleIJNS7_1CILi128EEESA_NS9_ILi192EEEEEENS8_IJiNS9_ILi1EEENS8_IJiiEEEEEESF_SF_NS4_12CausalFusionEJNS2_6OptionILNS2_3TagE0ENS9_ILb1EEEEENSH_ILSI_2ESJ_EEEEENS4_15FmhaFwdEpilogueIS6_fNS8_IJNS9_ILi64EEESB_SA_EEEEENS2_23PersistentTileSchedulerEJSK_SL_EEEEEvNT_6ParamsE:
	.zero		2688


//--------------------- SYMBOLS --------------------------

	.type		.nv.reservedSmem.offset0,@object
	.size		.nv.reservedSmem.offset0,0x4
	.type		__assertfail,@function
